	.target	sm_90a

	.elftype	@"ET_EXEC"


//--------------------- .note.nv.tkinfo           --------------------------
	.section	.note.nv.tkinfo,"",@"SHT_NOTE"
	.sectionflags	@"SHF_NOTE_NV_TKINFO"
	.tkinfo
        /*0018*/ 	.word	0x00000002
        /*0030*/ 	.string	""
        /*0030*/ 	.string	"ptxas"
        /*0030*/ 	.string	"Cuda compilation tools, release 13.0, V13.0.88"
        /*0030*/ 	.string	"Build cuda_13.0.r13.0/compiler.36424714_0"
        /*0030*/ 	.string	"-v  -suppress-debug-info  -lineinfo  -arch sm_90a "



//--------------------- .note.nv.cuinfo           --------------------------
	.section	.note.nv.cuinfo,"",@"SHT_NOTE"
	.sectionflags	@"SHF_NOTE_NV_CUINFO"
        /*0018*/ 	.short	0x0002
        /*001a*/ 	.short	0x005a
        /*001c*/ 	.short	0x0082
	.zero		2


//--------------------- .nv.info                  --------------------------
	.section	.nv.info,"",@"SHT_CUDA_INFO"
	.align	4


	//----- nvinfo : EIATTR_REGCOUNT
	.align		4
        /*0000*/ 	.byte	0x04, 0x2f
        /*0002*/ 	.short	(.L_1 - .L_0)
	.align		4
.L_0:
        /*0004*/ 	.word	index@(gluon_wgmma)
        /*0008*/ 	.word	0x0000003a


	//----- nvinfo : EIATTR_FRAME_SIZE
	.align		4
.L_1:
        /*000c*/ 	.byte	0x04, 0x11
        /*000e*/ 	.short	(.L_3 - .L_2)
	.align		4
.L_2:
        /*0010*/ 	.word	index@(gluon_wgmma)
        /*0014*/ 	.word	0x00000000


	//----- nvinfo : EIATTR_MIN_STACK_SIZE
	.align		4
.L_3:
        /*0018*/ 	.byte	0x04, 0x12
        /*001a*/ 	.short	(.L_5 - .L_4)
	.align		4
.L_4:
        /*001c*/ 	.word	index@(gluon_wgmma)
        /*0020*/ 	.word	0x00000000
.L_5:


//--------------------- .nv.compat                --------------------------
	.section	.nv.compat,"",@"SHT_CUDA_COMPAT_INFO"
	.align	4
        /*0000*/ 	.byte	0x02, 0x09, 0x01, 0x00, 0x02, 0x02, 0x04, 0x00, 0x02, 0x05, 0x05, 0x00, 0x03, 0x07, 0x01, 0x01
        /*0010*/ 	.byte	0x02, 0x03, 0x03, 0x00, 0x02, 0x06, 0x01, 0x00, 0x04, 0x0b, 0x08, 0x00, 0x00, 0x00, 0x00, 0x00
        /*0020*/ 	.byte	0x00, 0x00, 0x00, 0x00


//--------------------- .nv.info.gluon_wgmma      --------------------------
	.section	.nv.info.gluon_wgmma,"",@"SHT_CUDA_INFO"
	.sectionflags	@""
	.align	4


	//----- nvinfo : EIATTR_CUDA_API_VERSION
	.align		4
        /*0000*/ 	.byte	0x04, 0x37
        /*0002*/ 	.short	(.L_7 - .L_6)
.L_6:
        /*0004*/ 	.word	0x00000082


	//----- nvinfo : EIATTR_KPARAM_INFO
	.align		4
.L_7:
        /*0008*/ 	.byte	0x04, 0x17
        /*000a*/ 	.short	(.L_9 - .L_8)
.L_8:
        /*000c*/ 	.word	0x00000000
        /*0010*/ 	.short	0x000a
        /*0012*/ 	.short	0x0048
        /*0014*/ 	.byte	0x00, 0xf4, 0x21, 0x00


	//----- nvinfo : EIATTR_KPARAM_INFO
	.align		4
.L_9:
        /*0018*/ 	.byte	0x04, 0x17
        /*001a*/ 	.short	(.L_11 - .L_10)
.L_10:
        /*001c*/ 	.word	0x00000000
        /*0020*/ 	.short	0x0009
        /*0022*/ 	.short	0x0040
        /*0024*/ 	.byte	0x00, 0xf4, 0x21, 0x00


	//----- nvinfo : EIATTR_KPARAM_INFO
	.align		4
.L_11:
        /*0028*/ 	.byte	0x04, 0x17
        /*002a*/ 	.short	(.L_13 - .L_12)
.L_12:
        /*002c*/ 	.word	0x00000000
        /*0030*/ 	.short	0x0008
        /*0032*/ 	.short	0x0038
        /*0034*/ 	.byte	0x00, 0xf0, 0x21, 0x00


	//----- nvinfo : EIATTR_KPARAM_INFO
	.align		4
.L_13:
        /*0038*/ 	.byte	0x04, 0x17
        /*003a*/ 	.short	(.L_15 - .L_14)
.L_14:
        /*003c*/ 	.word	0x00000000
        /*0040*/ 	.short	0x0007
        /*0042*/ 	.short	0x0030
        /*0044*/ 	.byte	0x00, 0xf0, 0x21, 0x00


	//----- nvinfo : EIATTR_KPARAM_INFO
	.align		4
.L_15:
        /*0048*/ 	.byte	0x04, 0x17
        /*004a*/ 	.short	(.L_17 - .L_16)
.L_16:
        /*004c*/ 	.word	0x00000000
        /*0050*/ 	.short	0x0006
        /*0052*/ 	.short	0x0028
        /*0054*/ 	.byte	0x00, 0xf0, 0x21, 0x00


	//----- nvinfo : EIATTR_KPARAM_INFO
	.align		4
.L_17:
        /*0058*/ 	.byte	0x04, 0x17
        /*005a*/ 	.short	(.L_19 - .L_18)
.L_18:
        /*005c*/ 	.word	0x00000000
        /*0060*/ 	.short	0x0005
        /*0062*/ 	.short	0x0020
        /*0064*/ 	.byte	0x00, 0xf0, 0x11, 0x00


	//----- nvinfo : EIATTR_KPARAM_INFO
	.align		4
.L_19:
        /*0068*/ 	.byte	0x04, 0x17
        /*006a*/ 	.short	(.L_21 - .L_20)
.L_20:
        /*006c*/ 	.word	0x00000000
        /*0070*/ 	.short	0x0004
        /*0072*/ 	.short	0x001c
        /*0074*/ 	.byte	0x00, 0xf0, 0x11, 0x00


	//----- nvinfo : EIATTR_KPARAM_INFO
	.align		4
.L_21:
        /*0078*/ 	.byte	0x04, 0x17
        /*007a*/ 	.short	(.L_23 - .L_22)
.L_22:
        /*007c*/ 	.word	0x00000000
        /*0080*/ 	.short	0x0003
        /*0082*/ 	.short	0x0018
        /*0084*/ 	.byte	0x00, 0xf0, 0x11, 0x00


	//----- nvinfo : EIATTR_KPARAM_INFO
	.align		4
.L_23:
        /*0088*/ 	.byte	0x04, 0x17
        /*008a*/ 	.short	(.L_25 - .L_24)
.L_24:
        /*008c*/ 	.word	0x00000000
        /*0090*/ 	.short	0x0002
        /*0092*/ 	.short	0x0010
        /*0094*/ 	.byte	0x00, 0xf4, 0x21, 0x00


	//----- nvinfo : EIATTR_KPARAM_INFO
	.align		4
.L_25:
        /*0098*/ 	.byte	0x04, 0x17
        /*009a*/ 	.short	(.L_27 - .L_26)
.L_26:
        /*009c*/ 	.word	0x00000000
        /*00a0*/ 	.short	0x0001
        /*00a2*/ 	.short	0x0008
        /*00a4*/ 	.byte	0x00, 0xf4, 0x21, 0x00


	//----- nvinfo : EIATTR_KPARAM_INFO
	.align		4
.L_27:
        /*00a8*/ 	.byte	0x04, 0x17
        /*00aa*/ 	.short	(.L_29 - .L_28)
.L_28:
        /*00ac*/ 	.word	0x00000000
        /*00b0*/ 	.short	0x0000
        /*00b2*/ 	.short	0x0000
        /*00b4*/ 	.byte	0x00, 0xf4, 0x21, 0x00


	//----- nvinfo : EIATTR_SPARSE_MMA_MASK
	.align		4
.L_29:
        /*00b8*/ 	.byte	0x03, 0x50
        /*00ba*/ 	.short	0x0000


	//----- nvinfo : EIATTR_MAXREG_COUNT
	.align		4
        /*00bc*/ 	.byte	0x03, 0x1b
        /*00be*/ 	.short	0x00ff


	//----- nvinfo : EIATTR_NUM_BARRIERS
	.align		4
        /*00c0*/ 	.byte	0x02, 0x4c
        /*00c2*/ 	.byte	0x01
	.zero		1


	//----- nvinfo : EIATTR_MERCURY_ISA_VERSION
	.align		4
        /*00c4*/ 	.byte	0x03, 0x5f
        /*00c6*/ 	.short	0x0101


	//----- nvinfo : EIATTR_INT_WARP_WIDE_INSTR_OFFSETS
	.align		4
        /*00c8*/ 	.byte	0x04, 0x31
        /*00ca*/ 	.short	(.L_31 - .L_30)


	//   ....[0]....
.L_30:
        /*00cc*/ 	.word	0x00001360


	//   ....[1]....
        /*00d0*/ 	.word	0x00001380


	//   ....[2]....
        /*00d4*/ 	.word	0x00001390


	//   ....[3]....
        /*00d8*/ 	.word	0x000013a0


	//   ....[4]....
        /*00dc*/ 	.word	0x000014b0


	//   ....[5]....
        /*00e0*/ 	.word	0x00001780


	//   ....[6]....
        /*00e4*/ 	.word	0x00001790


	//   ....[7]....
        /*00e8*/ 	.word	0x00001800


	//   ....[8]....
        /*00ec*/ 	.word	0x00001810


	//   ....[9]....
        /*00f0*/ 	.word	0x00001d80


	//   ....[10]....
        /*00f4*/ 	.word	0x00001d90


	//----- nvinfo : EIATTR_COOP_GROUP_MASK_REGIDS
	.align		4
.L_31:
        /*00f8*/ 	.byte	0x04, 0x29
        /*00fa*/ 	.short	(.L_33 - .L_32)


	//   ....[0]....
.L_32:
        /*00fc*/ 	.word	0xffffffff


	//   ....[1]....
        /*0100*/ 	.word	0xffffffff


	//   ....[2]....
        /*0104*/ 	.word	0xffffffff


	//----- nvinfo : EIATTR_COOP_GROUP_INSTR_OFFSETS
	.align		4
.L_33:
        /*0108*/ 	.byte	0x04, 0x28
        /*010a*/ 	.short	(.L_35 - .L_34)


	//   ....[0]....
.L_34:
        /*010c*/ 	.word	0x00000150


	//   ....[1]....
        /*0110*/ 	.word	0x00000700


	//   ....[2]....
        /*0114*/ 	.word	0x00000cf0


	//----- nvinfo : EIATTR_MBARRIER_INSTR_OFFSETS
	.align		4
.L_35:
        /*0118*/ 	.byte	0x04, 0x39
        /*011a*/ 	.short	(.L_37 - .L_36)


	//   ....[0]....
.L_36:
        /*011c*/ 	.word	0x00001500
        /*0120*/ 	.word	0x000000ff
        /*0124*/ 	.word	0x00018000
        /*0128*/ 	.short	0x0100
        /*012a*/ 	.byte	0x10
	.zero		1


	//   ....[1]....
        /*012c*/ 	.word	0x00001520
        /*0130*/ 	.word	0x000000ff
        /*0134*/ 	.word	0x00018008
        /*0138*/ 	.short	0x0100
        /*013a*/ 	.byte	0x10
	.zero		1


	//   ....[2]....
        /*013c*/ 	.word	0x00001550
        /*0140*/ 	.word	0x000000ff
        /*0144*/ 	.word	0x00018010
        /*0148*/ 	.short	0x0100
        /*014a*/ 	.byte	0x10
	.zero		1


	//   ....[3]....
        /*014c*/ 	.word	0x00001570
        /*0150*/ 	.word	0x000000ff
        /*0154*/ 	.word	0x00018018
        /*0158*/ 	.short	0x0100
        /*015a*/ 	.byte	0x10
	.zero		1


	//   ....[4]....
        /*015c*/ 	.word	0x000018c0
        /*0160*/ 	.word	0x000000ff
        /*0164*/ 	.word	0x00018000
        /*0168*/ 	.short	0x010a
        /*016a*/ 	.byte	0x14
	.zero		1


	//   ....[5]....
        /*016c*/ 	.word	0x00001c20
        /*0170*/ 	.word	0x000000ff
        /*0174*/ 	.word	0x00018000
        /*0178*/ 	.short	0x0108
        /*017a*/ 	.byte	0x10
	.zero		1


	//   ....[6]....
        /*017c*/ 	.word	0x00001d40
        /*0180*/ 	.word	0x000000ff
        /*0184*/ 	.word	0x00018008
        /*0188*/ 	.short	0x0108
        /*018a*/ 	.byte	0x10
	.zero		1


	//   ....[7]....
        /*018c*/ 	.word	0x00001dc0
        /*0190*/ 	.word	0x000000ff
        /*0194*/ 	.word	0x00018010
        /*0198*/ 	.short	0x0108
        /*019a*/ 	.byte	0x10
	.zero		1


	//   ....[8]....
        /*019c*/ 	.word	0x00001de0
        /*01a0*/ 	.word	0x000000ff
        /*01a4*/ 	.word	0x00018018
        /*01a8*/ 	.short	0x0108
        /*01aa*/ 	.byte	0x10
	.zero		1


	//   ....[9]....
        /*01ac*/ 	.word	0x00001eb0
        /*01b0*/ 	.word	0x000000ff
        /*01b4*/ 	.word	0x00018000
        /*01b8*/ 	.short	0x010a
        /*01ba*/ 	.byte	0x14
	.zero		1


	//----- nvinfo : EIATTR_NUM_MBARRIERS
	.align		4
.L_37:
        /*01bc*/ 	.byte	0x03, 0x38
        /*01be*/ 	.short	0x0004


	//----- nvinfo : EIATTR_EXIT_INSTR_OFFSETS
	.align		4
        /*01c0*/ 	.byte	0x04, 0x1c
        /*01c2*/ 	.short	(.L_39 - .L_38)


	//   ....[0]....
.L_38:
        /*01c4*/ 	.word	0x00001ea0


	//----- nvinfo : EIATTR_REQNTID
	.align		4
.L_39:
        /*01c8*/ 	.byte	0x04, 0x10
        /*01ca*/ 	.short	(.L_41 - .L_40)
.L_40:
        /*01cc*/ 	.word	0x00000100
        /*01d0*/ 	.word	0x00000001
        /*01d4*/ 	.word	0x00000001


	//----- nvinfo : EIATTR_CRS_STACK_SIZE
	.align		4
.L_41:
        /*01d8*/ 	.byte	0x04, 0x1e
        /*01da*/ 	.short	(.L_43 - .L_42)
.L_42:
        /*01dc*/ 	.word	0x00000000


	//----- nvinfo : EIATTR_CBANK_PARAM_SIZE
	.align		4
.L_43:
        /*01e0*/ 	.byte	0x03, 0x19
        /*01e2*/ 	.short	0x0050


	//----- nvinfo : EIATTR_PARAM_CBANK
	.align		4
        /*01e4*/ 	.byte	0x04, 0x0a
        /*01e6*/ 	.short	(.L_45 - .L_44)
	.align		4
.L_44:
        /*01e8*/ 	.word	index@(.nv.constant0.gluon_wgmma)
        /*01ec*/ 	.short	0x0210
        /*01ee*/ 	.short	0x0050


	//----- nvinfo : EIATTR_SW_WAR
	.align		4
.L_45:
        /*01f0*/ 	.byte	0x04, 0x36
        /*01f2*/ 	.short	(.L_47 - .L_46)
.L_46:
        /*01f4*/ 	.word	0x00000008
.L_47:


//--------------------- .nv.callgraph             --------------------------
	.section	.nv.callgraph,"",@"SHT_CUDA_CALLGRAPH"
	.align	4
	.sectionentsize	8
	.align		4
        /*0000*/ 	.word	0x00000000
	.align		4
        /*0004*/ 	.word	0xffffffff
	.align		4
        /*0008*/ 	.word	0x00000000
	.align		4
        /*000c*/ 	.word	0xfffffffe
	.align		4
        /*0010*/ 	.word	0x00000000
	.align		4
        /*0014*/ 	.word	0xfffffffd
	.align		4
        /*0018*/ 	.word	0x00000000
	.align		4
        /*001c*/ 	.word	0xfffffffc


//--------------------- .text.gluon_wgmma         --------------------------
	.section	.text.gluon_wgmma,"ax",@progbits
	.align	128
        .global         gluon_wgmma
        .type           gluon_wgmma,@function
        .size           gluon_wgmma,(.L_x_52 - gluon_wgmma)
        .other          gluon_wgmma,@"STO_CUDA_ENTRY STV_DEFAULT"
gluon_wgmma:
.text.gluon_wgmma:
[----:B------:R-:W-:Y:S01]  /*0000*/  LDC R1, c[0x0][0x28] ;  /* 0x00000a00ff017b82 */ /* 0x000fe20000000800 */
[----:B------:R-:W1:Y:S07]  /*0010*/  S2R R0, SR_TID.X ;  /* 0x0000000000007919 */ /* 0x000e6e0000002100 */
[----:B------:R-:W2:Y:S01]  /*0020*/  S2UR UR4, SR_CgaCtaId ;  /* 0x00000000000479c3 */ /* 0x000ea20000008800 */
[----:B------:R-:W-:Y:S01]  /*0030*/  UMOV UR16, 0x400 ;  /* 0x0000040000107882 */ /* 0x000fe20000000000 */
[----:B------:R-:W-:Y:S01]  /*0040*/  ULDC UR6, c[0x0][0xc] ;  /* 0x0000030000067ab9 */ /* 0x000fe20000000800 */
[----:B------:R-:W-:Y:S01]  /*0050*/  ULDC.64 UR28, c[0x0][0x250] ;  /* 0x00009400001c7ab9 */ /* 0x000fe20000000a00 */
[----:B------:R-:W-:Y:S04]  /*0060*/  BSSY B0, `(.L_x_0) ;  /* 0x000001f000007945 */ /* 0x000fe80003800000 */
[----:B------:R-:W3:Y:S08]  /*0070*/  LDC R2, c[0x0][0x228] ;  /* 0x00008a00ff027b82 */ /* 0x000ef00000000800 */
[----:B------:R-:W4:Y:S08]  /*0080*/  LDC R8, c[0x0][0x230] ;  /* 0x00008c00ff087b82 */ /* 0x000f300000000800 */
[----:B------:R-:W-:Y:S01]  /*0090*/  S2UR UR30, SR_CTAID.Y ;  /* 0x00000000001e79c3 */ /* 0x000fe20000002600 */
[----:B--2---:R-:W-:-:S03]  /*00a0*/  ULEA UR16, UR4, UR16, 0x18 ;  /* 0x0000001004107291 */ /* 0x004fc6000f8ec03f */
[----:B------:R-:W-:Y:S01]  /*00b0*/  ULDC UR4, c[0x0][0x10] ;  /* 0x0000040000047ab9 */ /* 0x000fe20000000800 */
[----:B-1----:R-:W-:-:S03]  /*00c0*/  LOP3.LUT R6, R0, 0xff, RZ, 0xc0, !PT ;  /* 0x000000ff00067812 */ /* 0x002fc600078ec0ff */
[----:B------:R-:W1:Y:S01]  /*00d0*/  S2UR UR5, SR_CTAID.Z ;  /* 0x00000000000579c3 */ /* 0x000e620000002700 */
[----:B---3--:R-:W-:Y:S01]  /*00e0*/  VIADD R2, R2, 0xffffffff ;  /* 0xffffffff02027836 */ /* 0x008fe20000000000 */
[C---:B------:R-:W-:Y:S02]  /*00f0*/  ISETP.GE.U32.AND P0, PT, R6.reuse, 0x20, PT ;  /* 0x000000200600780c */ /* 0x040fe40003f06070 */
[C---:B------:R-:W-:Y:S02]  /*0100*/  ISETP.NE.U32.AND P2, PT, R6.reuse, RZ, PT ;  /* 0x000000ff0600720c */ /* 0x040fe40003f45070 */
[----:B------:R-:W-:Y:S02]  /*0110*/  LEA R11, R6, UR16, 0x2 ;  /* 0x00000010060b7c11 */ /* 0x000fe4000f8e10ff */
[----:B------:R-:W2:Y:S01]  /*0120*/  S2UR UR31, SR_CTAID.X ;  /* 0x00000000001f79c3 */ /* 0x000ea20000002500 */
[----:B----4-:R-:W-:-:S06]  /*0130*/  VIADD R9, R8, 0xffffffff ;  /* 0xffffffff08097836 */ /* 0x010fcc0000000000 */
[----:B------:R3:W-:Y:S01]  /*0140*/  @!P0 STS [R11], RZ ;  /* 0x000000ff0b008388 */ /* 0x0007e20000000800 */
[----:B------:R-:W-:-:S03]  /*0150*/  NOP ;  /* 0x0000000000007918 */ /* 0x000fc60000000000 */
[----:B------:R3:W-:Y:S01]  /*0160*/  @!P2 STS [UR16+0x24], R2 ;  /* 0x00002402ff00a988 */ /* 0x0007e20008000810 */
[----:B-1----:R-:W-:-:S03]  /*0170*/  UIMAD UR4, UR5, UR4, UR30 ;  /* 0x00000004050472a4 */ /* 0x002fc6000f8e021e */
[----:B------:R3:W-:Y:S01]  /*0180*/  @!P2 STS [UR16+0x20], R9 ;  /* 0x00002009ff00a988 */ /* 0x0007e20008000810 */
[----:B--2---:R-:W-:-:S04]  /*0190*/  UIMAD UR4, UR4, UR6, UR31 ;  /* 0x00000006040472a4 */ /* 0x004fc8000f8e021f */
[----:B------:R-:W-:-:S03]  /*01a0*/  UIMAD UR5, UR4, 0x180, URZ ;  /* 0x00000180040578a4 */ /* 0x000fc6000f8e023f */
[----:B------:R-:W-:Y:S01]  /*01b0*/  UMOV UR4, URZ ;  /* 0x0000003f00047c82 */ /* 0x000fe20008000000 */
[----:B------:R-:W-:-:S04]  /*01c0*/  UIADD3 UR24, UP0, UR5, UR28, URZ ;  /* 0x0000001c05187290 */ /* 0x000fc8000ff1e03f */
[----:B------:R-:W-:Y:S01]  /*01d0*/  ULEA.HI.X.SX32 UR25, UR5, UR29, 0x1, UP0 ;  /* 0x0000001d05197291 */ /* 0x000fe200080f0e3f */
[----:B---3--:R-:W-:Y:S11]  /*01e0*/  @P2 BRA `(.L_x_1) ;  /* 0x0000000000182947 */ /* 0x008ff60003800000 */
[----:B------:R-:W1:Y:S01]  /*01f0*/  LDS R3, [UR16+0x8] ;  /* 0x00000810ff037984 */ /* 0x000e620008000800 */
[----:B------:R-:W2:Y:S01]  /*0200*/  LDC.64 R12, c[0x0][0x210] ;  /* 0x00008400ff0c7b82 */ /* 0x000ea20000000a00 */
[----:B------:R-:W-:Y:S02]  /*0210*/  IMAD.MOV.U32 R4, RZ, RZ, 0x70 ;  /* 0x00000070ff047424 */ /* 0x000fe400078e00ff */
[----:B--2---:R2:W-:Y:S03]  /*0220*/  STS.64 [UR16], R12 ;  /* 0x0000000cff007988 */ /* 0x0045e60008000a10 */
[----:B-1----:R-:W-:-:S05]  /*0230*/  LOP3.LUT R3, R3, 0x10, R4, 0xd8, !PT ;  /* 0x0000001003037812 */ /* 0x002fca00078ed804 */
[----:B------:R2:W-:Y:S02]  /*0240*/  STS [UR16+0x8], R3 ;  /* 0x00000803ff007988 */ /* 0x0005e40008000810 */
.L_x_1:
[----:B------:R-:W-:Y:S05]  /*0250*/  BSYNC B0 ;  /* 0x0000000000007941 */ /* 0x000fea0003800000 */
.L_x_0:
[----:B------:R-:W-:Y:S04]  /*0260*/  BSSY B0, `(.L_x_2) ;  /* 0x000000a000007945 */ /* 0x000fe80003800000 */
[----:B------:R-:W-:Y:S05]  /*0270*/  @P2 BRA `(.L_x_3) ;  /* 0x0000000000202947 */ /* 0x000fea0003800000 */
[----:B--2---:R-:W1:Y:S01]  /*0280*/  LDS R3, [UR16+0x34] ;  /* 0x00003410ff037984 */ /* 0x004e620008000800 */
[----:B------:R-:W-:Y:S02]  /*0290*/  IMAD.MOV.U32 R4, RZ, RZ, 0x3f000000 ;  /* 0x3f000000ff047424 */ /* 0x000fe400078e00ff */
[----:B------:R-:W-:Y:S01]  /*02a0*/  @!P2 IMAD.MOV.U32 R5, RZ, RZ, 0x7f ;  /* 0x0000007fff05a424 */ /* 0x000fe200078e00ff */
[----:B------:R-:W2:Y:S02]  /*02b0*/  @!P2 LDS R10, [UR16+0x38] ;  /* 0x00003810ff0aa984 */ /* 0x000ea40008000800 */
[----:B-1----:R-:W-:Y:S02]  /*02c0*/  LOP3.LUT R3, R3, 0xff000000, R4, 0xb8, !PT ;  /* 0xff00000003037812 */ /* 0x002fe400078eb804 */
[----:B--2---:R-:W-:-:S03]  /*02d0*/  @!P2 LOP3.LUT R4, R10, 0xff, R5, 0xb8, !PT ;  /* 0x000000ff0a04a812 */ /* 0x004fc600078eb805 */
[----:B------:R1:W-:Y:S04]  /*02e0*/  STS [UR16+0x34], R3 ;  /* 0x00003403ff007988 */ /* 0x0003e80008000810 */
[----:B------:R1:W-:Y:S02]  /*02f0*/  @!P2 STS [UR16+0x38], R4 ;  /* 0x00003804ff00a988 */ /* 0x0003e40008000810 */
.L_x_3:
[----:B------:R-:W-:Y:S05]  /*0300*/  BSYNC B0 ;  /* 0x0000000000007941 */ /* 0x000fea0003800000 */
.L_x_2:
[----:B------:R-:W-:Y:S04]  /*0310*/  BSSY B0, `(.L_x_4) ;  /* 0x000000e000007945 */ /* 0x000fe80003800000 */
[----:B------:R-:W-:Y:S05]  /*0320*/  @P2 BRA `(.L_x_5) ;  /* 0x0000000000302947 */ /* 0x000fea0003800000 */
[----:B-1----:R-:W1:Y:S01]  /*0330*/  LDS R4, [UR16+0x34] ;  /* 0x00003410ff047984 */ /* 0x002e620008000800 */
[----:B--2---:R-:W2:Y:S03]  /*0340*/  LDC.64 R12, c[0x0][0x238] ;  /* 0x00008e00ff0c7b82 */ /* 0x004ea60000000a00 */
[----:B------:R-:W3:Y:S01]  /*0350*/  LDS R3, [UR16+0x1c] ;  /* 0x00001c10ff037984 */ /* 0x000ee20008000800 */
[C---:B--2---:R-:W-:Y:S01]  /*0360*/  SHF.L.U64.HI R10, R12.reuse, 0x1, R13 ;  /* 0x000000010c0a7819 */ /* 0x044fe2000001020d */
[----:B------:R-:W-:-:S03]  /*0370*/  IMAD.SHL.U32 R5, R12, 0x2, RZ ;  /* 0x000000020c057824 */ /* 0x000fc600078e00ff */
[--C-:B------:R-:W-:Y:S02]  /*0380*/  SHF.R.U32.HI R12, RZ, 0x4, R10.reuse ;  /* 0x00000004ff0c7819 */ /* 0x100fe4000001160a */
[----:B------:R-:W-:-:S05]  /*0390*/  SHF.R.U64 R5, R5, 0x4, R10 ;  /* 0x0000000405057819 */ /* 0x000fca000000120a */
[----:B------:R4:W-:Y:S01]  /*03a0*/  STS [UR16+0xc], R5 ;  /* 0x00000c05ff007988 */ /* 0x0009e20008000810 */
[----:B-1----:R-:W-:Y:S02]  /*03b0*/  LOP3.LUT R4, R4, 0x7, RZ, 0xb8, !PT ;  /* 0x0000000704047812 */ /* 0x002fe400078eb8ff */
[----:B---3--:R-:W-:-:S03]  /*03c0*/  LOP3.LUT R3, R3, 0xf, R12, 0xb8, !PT ;  /* 0x0000000f03037812 */ /* 0x008fc600078eb80c */
[----:B------:R4:W-:Y:S04]  /*03d0*/  STS [UR16+0x34], R4 ;  /* 0x00003404ff007988 */ /* 0x0009e80008000810 */
[----:B------:R4:W-:Y:S02]  /*03e0*/  STS [UR16+0x1c], R3 ;  /* 0x00001c03ff007988 */ /* 0x0009e40008000810 */
.L_x_5:
[----:B------:R-:W-:Y:S05]  /*03f0*/  BSYNC B0 ;  /* 0x0000000000007941 */ /* 0x000fea0003800000 */
.L_x_4:
[----:B------:R-:W-:Y:S04]  /*0400*/  BSSY B1, `(.L_x_6) ;  /* 0x000001a000017945 */ /* 0x000fe80003800000 */
[----:B------:R-:W-:Y:S04]  /*0410*/  BSSY B0, `(.L_x_7) ;  /* 0x0000015000007945 */ /* 0x000fe80003800000 */
[----:B------:R-:W-:Y:S05]  /*0420*/  @P2 BRA `(.L_x_8) ;  /* 0x0000000000202947 */ /* 0x000fea0003800000 */
[----:B-12-4-:R-:W1:Y:S02]  /*0430*/  LDS R3, [UR16+0x34] ;  /* 0x00003410ff037984 */ /* 0x016e640008000800 */
[----:B-1----:R-:W-:-:S05]  /*0440*/  LOP3.LUT R3, R3, 0x38, RZ, 0xb8, !PT ;  /* 0x0000003803037812 */ /* 0x002fca00078eb8ff */
[----:B------:R1:W-:Y:S01]  /*0450*/  STS [UR16+0x34], R3 ;  /* 0x00003403ff007988 */ /* 0x0003e20008000810 */
[----:B------:R-:W-:Y:S05]  /*0460*/  @P2 BRA `(.L_x_9) ;  /* 0x0000000000202947 */ /* 0x000fea0003800000 */
[----:B-1----:R-:W1:Y:S01]  /*0470*/  LDS R3, [UR16+0x8] ;  /* 0x00000810ff037984 */ /* 0x002e620008000800 */
[----:B------:R-:W-:-:S05]  /*0480*/  IMAD.MOV.U32 R4, RZ, RZ, 0x780 ;  /* 0x00000780ff047424 */ /* 0x000fca00078e00ff */
[----:B-1----:R-:W-:-:S05]  /*0490*/  LOP3.LUT R3, R3, 0x500, R4, 0xd8, !PT ;  /* 0x0000050003037812 */ /* 0x002fca00078ed804 */
[----:B------:R3:W-:Y:S02]  /*04a0*/  STS [UR16+0x8], R3 ;  /* 0x00000803ff007988 */ /* 0x0007e40008000810 */
.L_x_8:
[----:B------:R-:W-:Y:S05]  /*04b0*/  @P2 BRA `(.L_x_10) ;  /* 0x0000000000282947 */ /* 0x000fea0003800000 */
[----:B-1234-:R-:W1:Y:S02]  /*04c0*/  LDS R3, [UR16+0x8] ;  /* 0x00000810ff037984 */ /* 0x01ee640008000800 */
[----:B-1----:R-:W-:-:S05]  /*04d0*/  LOP3.LUT R3, R3, 0x1800, RZ, 0xb8, !PT ;  /* 0x0000180003037812 */ /* 0x002fca00078eb8ff */
[----:B------:R2:W-:Y:S02]  /*04e0*/  STS [UR16+0x8], R3 ;  /* 0x00000803ff007988 */ /* 0x0005e40008000810 */
.L_x_9:
[----:B------:R-:W-:Y:S05]  /*04f0*/  @P2 BREAK B0 ;  /* 0x0000000000002942 */ /* 0x000fea0003800000 */
[----:B------:R-:W-:Y:S05]  /*0500*/  @P2 BRA `(.L_x_11) ;  /* 0x0000000000242947 */ /* 0x000fea0003800000 */
[----:B------:R-:W3:Y:S01]  /*0510*/  LDS R4, [UR16+0x8] ;  /* 0x00000810ff047984 */ /* 0x000ee20008000800 */
[----:B-12---:R-:W-:-:S05]  /*0520*/  IMAD.MOV.U32 R3, RZ, RZ, 0x6000 ;  /* 0x00006000ff037424 */ /* 0x006fca00078e00ff */
[----:B---3--:R-:W-:-:S04]  /*0530*/  LOP3.LUT R3, R4, 0x6000, R3, 0xd8, !PT ;  /* 0x0000600004037812 */ /* 0x008fc800078ed803 */
[----:B------:R-:W-:-:S05]  /*0540*/  LOP3.LUT R3, R3, 0x400000, RZ, 0xb8, !PT ;  /* 0x0040000003037812 */ /* 0x000fca00078eb8ff */
[----:B------:R5:W-:Y:S02]  /*0550*/  STS [UR16+0x8], R3 ;  /* 0x00000803ff007988 */ /* 0x000be40008000810 */
.L_x_10:
[----:B------:R-:W-:Y:S05]  /*0560*/  BSYNC B0 ;  /* 0x0000000000007941 */ /* 0x000fea0003800000 */
.L_x_7:
[----:B-12345:R-:W1:Y:S02]  /*0570*/  @!P2 LDS R3, [UR16+0x8] ;  /* 0x00000810ff03a984 */ /* 0x03ee640008000800 */
[----:B-1----:R-:W-:-:S05]  /*0580*/  @!P2 LOP3.LUT R3, R3, 0x8000, RZ, 0xb8, !PT ;  /* 0x000080000303a812 */ /* 0x002fca00078eb8ff */
[----:B------:R3:W-:Y:S02]  /*0590*/  @!P2 STS [UR16+0x8], R3 ;  /* 0x00000803ff00a988 */ /* 0x0007e40008000810 */
.L_x_11:
[----:B------:R-:W-:Y:S05]  /*05a0*/  BSYNC B1 ;  /* 0x0000000000017941 */ /* 0x000fea0003800000 */
.L_x_6:
[----:B------:R-:W-:Y:S05]  /*05b0*/  WARPSYNC.ALL ;  /* 0x0000000000007948 */ /* 0x000fea0003800000 */
[----:B------:R-:W-:Y:S05]  /*05c0*/  @P0 BRA `(.L_x_12) ;  /* 0x0000000000280947 */ /* 0x000fea0003800000 */
[----:B-123--:R-:W1:Y:S01]  /*05d0*/  S2R R3, SR_LANEID ;  /* 0x0000000000037919 */ /* 0x00ee620000000000 */
[----:B------:R-:W-:Y:S05]  /*05e0*/  WARPSYNC.ALL ;  /* 0x0000000000007948 */ /* 0x000fea0003800000 */
[----:B-1----:R-:W-:-:S05]  /*05f0*/  IMAD.SHL.U32 R3, R3, 0x4, RZ ;  /* 0x0000000403037824 */ /* 0x002fca00078e00ff */
[----:B------:R-:W1:Y:S01]  /*0600*/  LDS R7, [R3+UR16] ;  /* 0x0000001003077984 */ /* 0x000e620008000800 */
[----:B------:R-:W-:-:S05]  /*0610*/  IADD3 R4, P1, R3, UR24, RZ ;  /* 0x0000001803047c10 */ /* 0x000fca000ff3e0ff */
[----:B------:R-:W-:-:S05]  /*0620*/  IMAD.X R5, RZ, RZ, UR25, P1 ;  /* 0x00000019ff057e24 */ /* 0x000fca00088e06ff */
[----:B-1----:R4:W5:Y:S01]  /*0630*/  ATOMG.E.EXCH.STRONG.GPU PT, RZ, [R4], R7 ;  /* 0x0000000704ff73a8 */ /* 0x00296200041ee100 */
[----:B------:R-:W-:-:S04]  /*0640*/  DEPBAR {5,4,3,2,1,0} ;  /* 0x0000003f0000791a */ /* 0x000fc80000000000 */
[----:B------:R4:W-:Y:S01]  /*0650*/  UTMACCTL.IV [UR24] ;  /* 0x00000000180079b9 */ /* 0x0009e20008000000 */
[----:B------:R-:W-:Y:S01]  /*0660*/  NOP ;  /* 0x0000000000007918 */ /* 0x000fe20000000000 */
.L_x_12:
[----:B------:R-:W-:Y:S05]  /*0670*/  @P0 BRA `(.L_x_13) ;  /* 0x00000000000c0947 */ /* 0x000fea0003800000 */
[----:B------:R0:W-:Y:S01]  /*0680*/  UTMACMDFLUSH ;  /* 0x00000000000079b7 */ /* 0x0001e20000000000 */
[----:B------:R-:W-:Y:S05]  /*0690*/  @P0 BRA `(.L_x_13) ;  /* 0x0000000000040947 */ /* 0x000fea0003800000 */
[----:B------:R-:W-:-:S04]  /*06a0*/  DEPBAR.LE SB0, 0x0 ;  /* 0x000080000000791a */ /* 0x000fc80000000000 */
.L_x_13:
[----:B------:R-:W-:Y:S05]  /*06b0*/  WARPSYNC.ALL ;  /* 0x0000000000007948 */ /* 0x000fea0003800000 */
[----:B-----5:R-:W-:Y:S06]  /*06c0*/  BAR.SYNC.DEFER_BLOCKING 0x0 ;  /* 0x0000000000007b1d */ /* 0x020fec0000010000 */
[----:B------:R-:W-:Y:S02]  /*06d0*/  BSSY B1, `(.L_x_14) ;  /* 0x000000b000017945 */ /* 0x000fe40003800000 */
[----:B------:R-:W-:Y:S06]  /*06e0*/  BAR.SYNC.DEFER_BLOCKING 0x0 ;  /* 0x0000000000007b1d */ /* 0x000fec0000010000 */
[----:B------:R5:W-:Y:S01]  /*06f0*/  @!P0 STS [R11], RZ ;  /* 0x000000ff0b008388 */ /* 0x000be20000000800 */
[----:B------:R-:W-:Y:S01]  /*0700*/  NOP ;  /* 0x0000000000007918 */ /* 0x000fe20000000000 */
[----:B------:R-:W-:Y:S05]  /*0710*/  @P2 BRA `(.L_x_15) ;  /* 0x0000000000182947 */ /* 0x000fea0003800000 */
[----:B-123--:R-:W1:Y:S01]  /*0720*/  LDS R3, [UR16+0x8] ;  /* 0x00000810ff037984 */ /* 0x00ee620008000800 */
[----:B------:R-:W2:Y:S01]  /*0730*/  LDC.64 R12, c[0x0][0x218] ;  /* 0x00008600ff0c7b82 */ /* 0x000ea20000000a00 */
[----:B----4-:R-:W-:Y:S02]  /*0740*/  IMAD.MOV.U32 R4, RZ, RZ, 0x70 ;  /* 0x00000070ff047424 */ /* 0x010fe400078e00ff */
[----:B--2---:R2:W-:Y:S03]  /*0750*/  STS.64 [UR16], R12 ;  /* 0x0000000cff007988 */ /* 0x0045e60008000a10 */
[----:B-1----:R-:W-:-:S05]  /*0760*/  LOP3.LUT R3, R3, 0x10, R4, 0xd8, !PT ;  /* 0x0000001003037812 */ /* 0x002fca00078ed804 */
[----:B------:R2:W-:Y:S02]  /*0770*/  STS [UR16+0x8], R3 ;  /* 0x00000803ff007988 */ /* 0x0005e40008000810 */
.L_x_15:
[----:B----4-:R-:W-:Y:S05]  /*0780*/  BSYNC B1 ;  /* 0x0000000000017941 */ /* 0x010fea0003800000 */
.L_x_14:
[----:B------:R-:W-:Y:S04]  /*0790*/  BSSY B2, `(.L_x_16) ;  /* 0x000000f000027945 */ /* 0x000fe80003800000 */
[----:B------:R-:W-:Y:S04]  /*07a0*/  BSSY B1, `(.L_x_17) ;  /* 0x000000c000017945 */ /* 0x000fe80003800000 */
[----:B------:R-:W-:Y:S05]  /*07b0*/  @P2 BRA `(.L_x_18) ;  /* 0x0000000000282947 */ /* 0x000fea0003800000 */
[----:B-123--:R-:W1:Y:S01]  /*07c0*/  LDS R3, [UR16+0x34] ;  /* 0x00003410ff037984 */ /* 0x00ee620008000800 */
[----:B------:R-:W-:Y:S01]  /*07d0*/  IMAD.MOV.U32 R4, RZ, RZ, 0x3f000000 ;  /* 0x3f000000ff047424 */ /* 0x000fe200078e00ff */
[----:B------:R-:W-:Y:S05]  /*07e0*/  @P2 BREAK B1 ;  /* 0x0000000000012942 */ /* 0x000fea0003800000 */
[----:B-1----:R-:W-:-:S05]  /*07f0*/  LOP3.LUT R3, R3, 0xff000000, R4, 0xb8, !PT ;  /* 0xff00000003037812 */ /* 0x002fca00078eb804 */
[----:B------:R1:W-:Y:S01]  /*0800*/  STS [UR16+0x34], R3 ;  /* 0x00003403ff007988 */ /* 0x0003e20008000810 */
[----:B------:R-:W-:Y:S05]  /*0810*/  @P2 BRA `(.L_x_19) ;  /* 0x0000000000182947 */ /* 0x000fea0003800000 */
[----:B------:R-:W2:Y:S01]  /*0820*/  LDS R4, [UR16+0x38] ;  /* 0x00003810ff047984 */ /* 0x000ea20008000800 */
[----:B-1----:R-:W-:-:S05]  /*0830*/  IMAD.MOV.U32 R3, RZ, RZ, 0x3f ;  /* 0x0000003fff037424 */ /* 0x002fca00078e00ff */
[----:B--2---:R-:W-:-:S05]  /*0840*/  LOP3.LUT R3, R4, 0xff, R3, 0xb8, !PT ;  /* 0x000000ff04037812 */ /* 0x004fca00078eb803 */
[----:B------:R4:W-:Y:S02]  /*0850*/  STS [UR16+0x38], R3 ;  /* 0x00003803ff007988 */ /* 0x0009e40008000810 */
.L_x_18:
[----:B------:R-:W-:Y:S05]  /*0860*/  BSYNC B1 ;  /* 0x0000000000017941 */ /* 0x000fea0003800000 */
.L_x_17:
[----:B------:R1:W-:Y:S02]  /*0870*/  @!P2 STS [UR16+0x20], R9 ;  /* 0x00002009ff00a988 */ /* 0x0003e40008000810 */
.L_x_19:
[----:B------:R-:W-:Y:S05]  /*0880*/  BSYNC B2 ;  /* 0x0000000000027941 */ /* 0x000fea0003800000 */
.L_x_16:
[----:B------:R-:W-:Y:S05]  /*0890*/  WARPSYNC.ALL ;  /* 0x0000000000007948 */ /* 0x000fea0003800000 */
[----:B-1234-:R-:W1:Y:S01]  /*08a0*/  LDC R3, c[0x0][0x22c] ;  /* 0x00008b00ff037b82 */ /* 0x01ee620000000800 */
[----:B------:R-:W-:Y:S01]  /*08b0*/  BSSY B2, `(.L_x_20) ;  /* 0x0000010000027945 */ /* 0x000fe20003800000 */
[----:B-1----:R-:W-:-:S05]  /*08c0*/  VIADD R3, R3, 0xffffffff ;  /* 0xffffffff03037836 */ /* 0x002fca0000000000 */
[----:B------:R1:W-:Y:S01]  /*08d0*/  @!P2 STS [UR16+0x24], R3 ;  /* 0x00002403ff00a988 */ /* 0x0003e20008000810 */
[----:B------:R-:W-:Y:S05]  /*08e0*/  @P2 BRA `(.L_x_21) ;  /* 0x0000000000302947 */ /* 0x000fea0003800000 */
[----:B------:R-:W2:Y:S01]  /*08f0*/  LDS R5, [UR16+0x34] ;  /* 0x00003410ff057984 */ /* 0x000ea20008000800 */
[----:B------:R-:W3:Y:S03]  /*0900*/  LDC.64 R12, c[0x0][0x240] ;  /* 0x00009000ff0c7b82 */ /* 0x000ee60000000a00 */
[----:B------:R-:W4:Y:S01]  /*0910*/  LDS R4, [UR16+0x1c] ;  /* 0x00001c10ff047984 */ /* 0x000f220008000800 */
[C---:B---3--:R-:W-:Y:S01]  /*0920*/  SHF.L.U64.HI R10, R12.reuse, 0x1, R13 ;  /* 0x000000010c0a7819 */ /* 0x048fe2000001020d */
[----:B------:R-:W-:-:S03]  /*0930*/  IMAD.SHL.U32 R7, R12, 0x2, RZ ;  /* 0x000000020c077824 */ /* 0x000fc600078e00ff */
[--C-:B------:R-:W-:Y:S02]  /*0940*/  SHF.R.U32.HI R9, RZ, 0x4, R10.reuse ;  /* 0x00000004ff097819 */ /* 0x100fe4000001160a */
[----:B------:R-:W-:-:S05]  /*0950*/  SHF.R.U64 R7, R7, 0x4, R10 ;  /* 0x0000000407077819 */ /* 0x000fca000000120a */
[----:B------:R3:W-:Y:S01]  /*0960*/  STS [UR16+0xc], R7 ;  /* 0x00000c07ff007988 */ /* 0x0007e20008000810 */
[----:B--2---:R-:W-:Y:S02]  /*0970*/  LOP3.LUT R5, R5, 0x7, RZ, 0xb8, !PT ;  /* 0x0000000705057812 */ /* 0x004fe400078eb8ff */
[----:B----4-:R-:W-:-:S03]  /*0980*/  LOP3.LUT R4, R4, 0xf, R9, 0xb8, !PT ;  /* 0x0000000f04047812 */ /* 0x010fc600078eb809 */
[----:B------:R3:W-:Y:S04]  /*0990*/  STS [UR16+0x34], R5 ;  /* 0x00003405ff007988 */ /* 0x0007e80008000810 */
[----:B------:R3:W-:Y:S02]  /*09a0*/  STS [UR16+0x1c], R4 ;  /* 0x00001c04ff007988 */ /* 0x0007e40008000810 */
.L_x_21:
[----:B------:R-:W-:Y:S05]  /*09b0*/  BSYNC B2 ;  /* 0x0000000000027941 */ /* 0x000fea0003800000 */
.L_x_20:
[----:B------:R-:W-:Y:S04]  /*09c0*/  BSSY B3, `(.L_x_22) ;  /* 0x000001a000037945 */ /* 0x000fe80003800000 */
[----:B------:R-:W-:Y:S04]  /*09d0*/  BSSY B2, `(.L_x_23) ;  /* 0x0000015000027945 */ /* 0x000fe80003800000 */
[----:B------:R-:W-:Y:S05]  /*09e0*/  @P2 BRA `(.L_x_24) ;  /* 0x0000000000202947 */ /* 0x000fea0003800000 */
[----:B---3--:R-:W2:Y:S02]  /*09f0*/  LDS R4, [UR16+0x34] ;  /* 0x00003410ff047984 */ /* 0x008ea40008000800 */
[----:B--2---:R-:W-:-:S05]  /*0a00*/  LOP3.LUT R4, R4, 0x38, RZ, 0xb8, !PT ;  /* 0x0000003804047812 */ /* 0x004fca00078eb8ff */
[----:B------:R2:W-:Y:S01]  /*0a10*/  STS [UR16+0x34], R4 ;  /* 0x00003404ff007988 */ /* 0x0005e20008000810 */
[----:B------:R-:W-:Y:S05]  /*0a20*/  @P2 BRA `(.L_x_25) ;  /* 0x0000000000202947 */ /* 0x000fea0003800000 */
[----:B--2---:R-:W2:Y:S01]  /*0a30*/  LDS R4, [UR16+0x8] ;  /* 0x00000810ff047984 */ /* 0x004ea20008000800 */
[----:B------:R-:W-:-:S05]  /*0a40*/  IMAD.MOV.U32 R5, RZ, RZ, 0x780 ;  /* 0x00000780ff057424 */ /* 0x000fca00078e00ff */
[----:B--2---:R-:W-:-:S05]  /*0a50*/  LOP3.LUT R4, R4, 0x500, R5, 0xd8, !PT ;  /* 0x0000050004047812 */ /* 0x004fca00078ed805 */
[----:B------:R2:W-:Y:S02]  /*0a60*/  STS [UR16+0x8], R4 ;  /* 0x00000804ff007988 */ /* 0x0005e40008000810 */
.L_x_24:
[----:B------:R-:W-:Y:S05]  /*0a70*/  @P2 BRA `(.L_x_26) ;  /* 0x0000000000282947 */ /* 0x000fea0003800000 */
[----:B--23--:R-:W2:Y:S02]  /*0a80*/  LDS R4, [UR16+0x8] ;  /* 0x00000810ff047984 */ /* 0x00cea40008000800 */
[----:B--2---:R-:W-:-:S05]  /*0a90*/  LOP3.LUT R4, R4, 0x1800, RZ, 0xb8, !PT ;  /* 0x0000180004047812 */ /* 0x004fca00078eb8ff */
[----:B------:R3:W-:Y:S02]  /*0aa0*/  STS [UR16+0x8], R4 ;  /* 0x00000804ff007988 */ /* 0x0007e40008000810 */
.L_x_25:
[----:B------:R-:W-:Y:S05]  /*0ab0*/  @P2 BREAK B2 ;  /* 0x0000000000022942 */ /* 0x000fea0003800000 */
[----:B------:R-:W-:Y:S05]  /*0ac0*/  @P2 BRA `(.L_x_27) ;  /* 0x0000000000242947 */ /* 0x000fea0003800000 */
[----:B--23--:R-:W2:Y:S01]  /*0ad0*/  LDS R4, [UR16+0x8] ;  /* 0x00000810ff047984 */ /* 0x00cea20008000800 */
[----:B------:R-:W-:-:S05]  /*0ae0*/  IMAD.MOV.U32 R5, RZ, RZ, 0x6000 ;  /* 0x00006000ff057424 */ /* 0x000fca00078e00ff */
[----:B--2---:R-:W-:-:S04]  /*0af0*/  LOP3.LUT R4, R4, 0x6000, R5, 0xd8, !PT ;  /* 0x0000600004047812 */ /* 0x004fc800078ed805 */
[----:B------:R-:W-:-:S05]  /*0b00*/  LOP3.LUT R4, R4, 0x400000, RZ, 0xb8, !PT ;  /* 0x0040000004047812 */ /* 0x000fca00078eb8ff */
[----:B------:R4:W-:Y:S02]  /*0b10*/  STS [UR16+0x8], R4 ;  /* 0x00000804ff007988 */ /* 0x0009e40008000810 */
.L_x_26:
[----:B------:R-:W-:Y:S05]  /*0b20*/  BSYNC B2 ;  /* 0x0000000000027941 */ /* 0x000fea0003800000 */
.L_x_23:
[----:B--234-:R-:W2:Y:S02]  /*0b30*/  @!P2 LDS R4, [UR16+0x8] ;  /* 0x00000810ff04a984 */ /* 0x01cea40008000800 */
[----:B--2---:R-:W-:-:S05]  /*0b40*/  @!P2 LOP3.LUT R4, R4, 0x8000, RZ, 0xb8, !PT ;  /* 0x000080000404a812 */ /* 0x004fca00078eb8ff */
[----:B------:R4:W-:Y:S02]  /*0b50*/  @!P2 STS [UR16+0x8], R4 ;  /* 0x00000804ff00a988 */ /* 0x0009e40008000810 */
.L_x_27:
[----:B------:R-:W-:Y:S05]  /*0b60*/  BSYNC B3 ;  /* 0x0000000000037941 */ /* 0x000fea0003800000 */
.L_x_22:
[----:B------:R-:W-:Y:S05]  /*0b70*/  WARPSYNC.ALL ;  /* 0x0000000000007948 */ /* 0x000fea0003800000 */
[----:B------:R-:W-:-:S04]  /*0b80*/  UIADD3 UR27, UR5, 0x80, URZ ;  /* 0x00000080051b7890 */ /* 0x000fc8000fffe03f */
[----:B------:R-:W-:-:S04]  /*0b90*/  UIADD3 UR26, UP0, UR27, UR28, URZ ;  /* 0x0000001c1b1a7290 */ /* 0x000fc8000ff1e03f */
[----:B------:R-:W-:Y:S01]  /*0ba0*/  ULEA.HI.X.SX32 UR27, UR27, UR29, 0x1, UP0 ;  /* 0x0000001d1b1b7291 */ /* 0x000fe200080f0e3f */
[----:B------:R-:W-:Y:S11]  /*0bb0*/  @P0 BRA `(.L_x_28) ;  /* 0x0000000000280947 */ /* 0x000ff60003800000 */
[----:B--234-:R-:W2:Y:S01]  /*0bc0*/  S2R R4, SR_LANEID ;  /* 0x0000000000047919 */ /* 0x01cea20000000000 */
[----:B------:R-:W-:Y:S05]  /*0bd0*/  WARPSYNC.ALL ;  /* 0x0000000000007948 */ /* 0x000fea0003800000 */
[----:B--2---:R-:W-:-:S05]  /*0be0*/  IMAD.SHL.U32 R9, R4, 0x4, RZ ;  /* 0x0000000404097824 */ /* 0x004fca00078e00ff */
[----:B------:R-:W2:Y:S01]  /*0bf0*/  LDS R7, [R9+UR16] ;  /* 0x0000001009077984 */ /* 0x000ea20008000800 */
[----:B------:R-:W-:-:S05]  /*0c00*/  IADD3 R4, P1, R9, UR26, RZ ;  /* 0x0000001a09047c10 */ /* 0x000fca000ff3e0ff */
[----:B------:R-:W-:-:S05]  /*0c10*/  IMAD.X R5, RZ, RZ, UR27, P1 ;  /* 0x0000001bff057e24 */ /* 0x000fca00088e06ff */
[----:B--2---:R2:W3:Y:S01]  /*0c20*/  ATOMG.E.EXCH.STRONG.GPU PT, RZ, [R4], R7 ;  /* 0x0000000704ff73a8 */ /* 0x0044e200041ee100 */
[----:B------:R-:W-:-:S04]  /*0c30*/  DEPBAR {5,4,3,2,1,0} ;  /* 0x0000003f0000791a */ /* 0x000fc80000000000 */
[----:B------:R2:W-:Y:S01]  /*0c40*/  UTMACCTL.IV [UR26] ;  /* 0x000000001a0079b9 */ /* 0x0005e20008000000 */
[----:B------:R-:W-:Y:S01]  /*0c50*/  NOP ;  /* 0x0000000000007918 */ /* 0x000fe20000000000 */
.L_x_28:
[----:B------:R-:W-:Y:S05]  /*0c60*/  @P0 BRA `(.L_x_29) ;  /* 0x00000000000c0947 */ /* 0x000fea0003800000 */
[----:B------:R0:W-:Y:S01]  /*0c70*/  UTMACMDFLUSH ;  /* 0x00000000000079b7 */ /* 0x0001e20000000000 */
[----:B------:R-:W-:Y:S05]  /*0c80*/  @P0 BRA `(.L_x_29) ;  /* 0x0000000000040947 */ /* 0x000fea0003800000 */
[----:B------:R-:W-:-:S04]  /*0c90*/  DEPBAR.LE SB0, 0x0 ;  /* 0x000080000000791a */ /* 0x000fc80000000000 */
.L_x_29:
[----:B------:R-:W-:Y:S05]  /*0ca0*/  WARPSYNC.ALL ;  /* 0x0000000000007948 */ /* 0x000fea0003800000 */
[----:B---3--:R-:W-:Y:S06]  /*0cb0*/  BAR.SYNC.DEFER_BLOCKING 0x0 ;  /* 0x0000000000007b1d */ /* 0x008fec0000010000 */
[----:B------:R-:W-:Y:S02]  /*0cc0*/  BSSY B3, `(.L_x_30) ;  /* 0x000000b000037945 */ /* 0x000fe40003800000 */
[----:B------:R-:W-:Y:S06]  /*0cd0*/  BAR.SYNC.DEFER_BLOCKING 0x0 ;  /* 0x0000000000007b1d */ /* 0x000fec0000010000 */
[----:B------:R3:W-:Y:S01]  /*0ce0*/  @!P0 STS [R11], RZ ;  /* 0x000000ff0b008388 */ /* 0x0007e20000000800 */
[----:B------:R-:W-:Y:S01]  /*0cf0*/  NOP ;  /* 0x0000000000007918 */ /* 0x000fe20000000000 */
[----:B------:R-:W-:Y:S05]  /*0d00*/  @P2 BRA `(.L_x_31) ;  /* 0x0000000000182947 */ /* 0x000fea0003800000 */
[----:B--2-4-:R-:W2:Y:S01]  /*0d10*/  LDS R4, [UR16+0x8] ;  /* 0x00000810ff047984 */ /* 0x014ea20008000800 */
[----:B---3-5:R-:W3:Y:S01]  /*0d20*/  LDC.64 R10, c[0x0][0x220] ;  /* 0x00008800ff0a7b82 */ /* 0x028ee20000000a00 */
[----:B------:R-:W-:Y:S02]  /*0d30*/  IMAD.MOV.U32 R5, RZ, RZ, 0x70 ;  /* 0x00000070ff057424 */ /* 0x000fe400078e00ff */
[----:B---3--:R3:W-:Y:S03]  /*0d40*/  STS.64 [UR16], R10 ;  /* 0x0000000aff007988 */ /* 0x0087e60008000a10 */
[----:B--2---:R-:W-:-:S05]  /*0d50*/  LOP3.LUT R4, R4, 0x10, R5, 0xd8, !PT ;  /* 0x0000001004047812 */ /* 0x004fca00078ed805 */
[----:B------:R3:W-:Y:S02]  /*0d60*/  STS [UR16+0x8], R4 ;  /* 0x00000804ff007988 */ /* 0x0007e40008000810 */
.L_x_31:
[----:B--2---:R-:W-:Y:S05]  /*0d70*/  BSYNC B3 ;  /* 0x0000000000037941 */ /* 0x004fea0003800000 */
.L_x_30:
[----:B------:R-:W-:Y:S04]  /*0d80*/  BSSY B4, `(.L_x_32) ;  /* 0x0000011000047945 */ /* 0x000fe80003800000 */
[----:B------:R-:W-:Y:S04]  /*0d90*/  BSSY B3, `(.L_x_33) ;  /* 0x000000e000037945 */ /* 0x000fe80003800000 */
[----:B------:R-:W-:Y:S05]  /*0da0*/  @P2 BRA `(.L_x_34) ;  /* 0x0000000000242947 */ /* 0x000fea0003800000 */
[----:B---34-:R-:W2:Y:S01]  /*0db0*/  LDS R4, [UR16+0x34] ;  /* 0x00003410ff047984 */ /* 0x018ea20008000800 */
[----:B------:R-:W-:-:S05]  /*0dc0*/  IMAD.MOV.U32 R5, RZ, RZ, 0x3f000000 ;  /* 0x3f000000ff057424 */ /* 0x000fca00078e00ff */
[----:B--2---:R-:W-:-:S05]  /*0dd0*/  LOP3.LUT R4, R4, 0xff000000, R5, 0xb8, !PT ;  /* 0xff00000004047812 */ /* 0x004fca00078eb805 */
[----:B------:R2:W-:Y:S01]  /*0de0*/  STS [UR16+0x34], R4 ;  /* 0x00003404ff007988 */ /* 0x0005e20008000810 */
[----:B------:R-:W-:Y:S05]  /*0df0*/  @P2 BRA `(.L_x_35) ;  /* 0x00000000001c2947 */ /* 0x000fea0003800000 */
[----:B--2---:R-:W2:Y:S01]  /*0e00*/  LDS R4, [UR16+0x38] ;  /* 0x00003810ff047984 */ /* 0x004ea20008000800 */
[----:B------:R-:W-:-:S05]  /*0e10*/  IMAD.MOV.U32 R5, RZ, RZ, 0x7f ;  /* 0x0000007fff057424 */ /* 0x000fca00078e00ff */
[----:B--2---:R-:W-:-:S05]  /*0e20*/  LOP3.LUT R4, R4, 0xff, R5, 0xb8, !PT ;  /* 0x000000ff04047812 */ /* 0x004fca00078eb805 */
[----:B------:R2:W-:Y:S02]  /*0e30*/  STS [UR16+0x38], R4 ;  /* 0x00003804ff007988 */ /* 0x0005e40008000810 */
.L_x_34:
[----:B------:R-:W-:Y:S05]  /*0e40*/  @P2 BREAK B3 ;  /* 0x0000000000032942 */ /* 0x000fea0003800000 */
[----:B------:R-:W-:Y:S05]  /*0e50*/  @P2 BRA `(.L_x_36) ;  /* 0x00000000000c2947 */ /* 0x000fea0003800000 */
[----:B------:R1:W-:Y:S02]  /*0e60*/  STS [UR16+0x20], R3 ;  /* 0x00002003ff007988 */ /* 0x0003e40008000810 */
.L_x_35:
[----:B------:R-:W-:Y:S05]  /*0e70*/  BSYNC B3 ;  /* 0x0000000000037941 */ /* 0x000fea0003800000 */
.L_x_33:
[----:B------:R1:W-:Y:S02]  /*0e80*/  @!P2 STS [UR16+0x24], R2 ;  /* 0x00002402ff00a988 */ /* 0x0003e40008000810 */
.L_x_36:
[----:B------:R-:W-:Y:S05]  /*0e90*/  BSYNC B4 ;  /* 0x0000000000047941 */ /* 0x000fea0003800000 */
.L_x_32:
[----:B------:R-:W-:Y:S05]  /*0ea0*/  WARPSYNC.ALL ;  /* 0x0000000000007948 */ /* 0x000fea0003800000 */
[----:B------:R-:W-:Y:S04]  /*0eb0*/  BSSY B4, `(.L_x_37) ;  /* 0x000000e000047945 */ /* 0x000fe80003800000 */
[----:B------:R-:W-:Y:S05]  /*0ec0*/  @P2 BRA `(.L_x_38) ;  /* 0x0000000000302947 */ /* 0x000fea0003800000 */
[----:B-1----:R-:W1:Y:S01]  /*0ed0*/  LDS R3, [UR16+0x34] ;  /* 0x00003410ff037984 */ /* 0x002e620008000800 */
[----:B--234-:R-:W2:Y:S03]  /*0ee0*/  LDC.64 R4, c[0x0][0x248] ;  /* 0x00009200ff047b82 */ /* 0x01cea60000000a00 */
        /* <DEDUP_REMOVED lines=10> */
.L_x_38:
[----:B------:R-:W-:Y:S05]  /*0f90*/  BSYNC B4 ;  /* 0x0000000000047941 */ /* 0x000fea0003800000 */
.L_x_37:
[----:B------:R-:W-:Y:S04]  /*0fa0*/  BSSY B4, `(.L_x_39) ;  /* 0x000001a000047945 */ /* 0x000fe80003800000 */
[----:B------:R-:W-:Y:S04]  /*0fb0*/  BSSY B5, `(.L_x_40) ;  /* 0x0000015000057945 */ /* 0x000fe80003800000 */
[----:B------:R-:W-:Y:S05]  /*0fc0*/  @P2 BRA `(.L_x_41) ;  /* 0x0000000000202947 */ /* 0x000fea0003800000 */
[----:B-12---:R-:W1:Y:S02]  /*0fd0*/  LDS R2, [UR16+0x34] ;  /* 0x00003410ff027984 */ /* 0x006e640008000800 */
[----:B-1----:R-:W-:-:S05]  /*0fe0*/  LOP3.LUT R2, R2, 0x38, RZ, 0xb8, !PT ;  /* 0x0000003802027812 */ /* 0x002fca00078eb8ff */
[----:B------:R1:W-:Y:S01]  /*0ff0*/  STS [UR16+0x34], R2 ;  /* 0x00003402ff007988 */ /* 0x0003e20008000810 */
[----:B------:R-:W-:Y:S05]  /*1000*/  @P2 BRA `(.L_x_42) ;  /* 0x0000000000202947 */ /* 0x000fea0003800000 */
[----:B-1----:R-:W1:Y:S01]  /*1010*/  LDS R2, [UR16+0x8] ;  /* 0x00000810ff027984 */ /* 0x002e620008000800 */
[----:B------:R-:W-:-:S05]  /*1020*/  IMAD.MOV.U32 R3, RZ, RZ, 0x780 ;  /* 0x00000780ff037424 */ /* 0x000fca00078e00ff */
[----:B-1----:R-:W-:-:S05]  /*1030*/  LOP3.LUT R2, R2, 0x500, R3, 0xd8, !PT ;  /* 0x0000050002027812 */ /* 0x002fca00078ed803 */
[----:B------:R1:W-:Y:S02]  /*1040*/  STS [UR16+0x8], R2 ;  /* 0x00000802ff007988 */ /* 0x0003e40008000810 */
.L_x_41:
[----:B------:R-:W-:Y:S05]  /*1050*/  @P2 BRA `(.L_x_43) ;  /* 0x0000000000282947 */ /* 0x000fea0003800000 */
[----:B-12---:R-:W1:Y:S02]  /*1060*/  LDS R2, [UR16+0x8] ;  /* 0x00000810ff027984 */ /* 0x006e640008000800 */
[----:B-1----:R-:W-:-:S05]  /*1070*/  LOP3.LUT R2, R2, 0x1800, RZ, 0xb8, !PT ;  /* 0x0000180002027812 */ /* 0x002fca00078eb8ff */
[----:B------:R2:W-:Y:S02]  /*1080*/  STS [UR16+0x8], R2 ;  /* 0x00000802ff007988 */ /* 0x0005e40008000810 */
.L_x_42:
[----:B------:R-:W-:Y:S05]  /*1090*/  @P2 BREAK B5 ;  /* 0x0000000000052942 */ /* 0x000fea0003800000 */
[----:B------:R-:W-:Y:S05]  /*10a0*/  @P2 BRA `(.L_x_44) ;  /* 0x0000000000242947 */ /* 0x000fea0003800000 */
[----:B-12---:R-:W1:Y:S01]  /*10b0*/  LDS R2, [UR16+0x8] ;  /* 0x00000810ff027984 */ /* 0x006e620008000800 */
[----:B------:R-:W-:-:S05]  /*10c0*/  IMAD.MOV.U32 R3, RZ, RZ, 0x6000 ;  /* 0x00006000ff037424 */ /* 0x000fca00078e00ff */
[----:B-1----:R-:W-:-:S04]  /*10d0*/  LOP3.LUT R2, R2, 0x6000, R3, 0xd8, !PT ;  /* 0x0000600002027812 */ /* 0x002fc800078ed803 */
[----:B------:R-:W-:-:S05]  /*10e0*/  LOP3.LUT R2, R2, 0x400000, RZ, 0xb8, !PT ;  /* 0x0040000002027812 */ /* 0x000fca00078eb8ff */
[----:B------:R1:W-:Y:S02]  /*10f0*/  STS [UR16+0x8], R2 ;  /* 0x00000802ff007988 */ /* 0x0003e40008000810 */
.L_x_43:
[----:B------:R-:W-:Y:S05]  /*1100*/  BSYNC B5 ;  /* 0x0000000000057941 */ /* 0x000fea0003800000 */
.L_x_40:
[----:B-12---:R-:W1:Y:S02]  /*1110*/  @!P2 LDS R2, [UR16+0x8] ;  /* 0x00000810ff02a984 */ /* 0x006e640008000800 */
[----:B-1----:R-:W-:-:S05]  /*1120*/  @!P2 LOP3.LUT R2, R2, 0x8000, RZ, 0xb8, !PT ;  /* 0x000080000202a812 */ /* 0x002fca00078eb8ff */
[----:B------:R1:W-:Y:S02]  /*1130*/  @!P2 STS [UR16+0x8], R2 ;  /* 0x00000802ff00a988 */ /* 0x0003e40008000810 */
.L_x_44:
[----:B------:R-:W-:Y:S05]  /*1140*/  BSYNC B4 ;  /* 0x0000000000047941 */ /* 0x000fea0003800000 */
.L_x_39:
[----:B------:R-:W-:Y:S05]  /*1150*/  WARPSYNC.ALL ;  /* 0x0000000000007948 */ /* 0x000fea0003800000 */
[----:B------:R-:W-:Y:S01]  /*1160*/  UIADD3 UR5, UR5, 0x100, URZ ;  /* 0x0000010005057890 */ /* 0x000fe2000fffe03f */
[----:B------:R-:W-:Y:S02]  /*1170*/  ISETP.GE.AND P1, PT, R8, 0x1, PT ;  /* 0x000000010800780c */ /* 0x000fe40003f26270 */
[----:B------:R-:W-:Y:S02]  /*1180*/  CS2R R24, SRZ ;  /* 0x0000000000187805 */ /* 0x000fe4000001ff00 */
[----:B------:R-:W-:Y:S01]  /*1190*/  CS2R R26, SRZ ;  /* 0x00000000001a7805 */ /* 0x000fe2000001ff00 */
[----:B------:R-:W-:Y:S01]  /*11a0*/  UIADD3 UR28, UP0, UR5, UR28, URZ ;  /* 0x0000001c051c7290 */ /* 0x000fe2000ff1e03f */
[----:B------:R-:W-:-:S02]  /*11b0*/  CS2R R28, SRZ ;  /* 0x00000000001c7805 */ /* 0x000fc4000001ff00 */
[----:B------:R-:W-:Y:S02]  /*11c0*/  CS2R R30, SRZ ;  /* 0x00000000001e7805 */ /* 0x000fe4000001ff00 */
[----:B------:R-:W-:Y:S01]  /*11d0*/  CS2R R32, SRZ ;  /* 0x0000000000207805 */ /* 0x000fe2000001ff00 */
[----:B------:R-:W-:Y:S01]  /*11e0*/  ULEA.HI.X.SX32 UR29, UR5, UR29, 0x1, UP0 ;  /* 0x0000001d051d7291 */ /* 0x000fe200080f0e3f */
[----:B------:R-:W-:Y:S01]  /*11f0*/  IMAD.MOV.U32 R34, RZ, RZ, RZ ;  /* 0x000000ffff227224 */ /* 0x000fe200078e00ff */
[----:B------:R-:W-:Y:S10]  /*1200*/  @P0 BRA `(.L_x_45) ;  /* 0x0000000000280947 */ /* 0x000ff40003800000 */
[----:B-12---:R-:W3:Y:S01]  /*1210*/  S2R R2, SR_LANEID ;  /* 0x0000000000027919 */ /* 0x006ee20000000000 */
[----:B------:R-:W-:Y:S05]  /*1220*/  WARPSYNC.ALL ;  /* 0x0000000000007948 */ /* 0x000fea0003800000 */
[----:B---34-:R-:W-:-:S05]  /*1230*/  IMAD.SHL.U32 R4, R2, 0x4, RZ ;  /* 0x0000000402047824 */ /* 0x018fca00078e00ff */
[----:B------:R-:W1:Y:S01]  /*1240*/  LDS R5, [R4+UR16] ;  /* 0x0000001004057984 */ /* 0x000e620008000800 */
[----:B------:R-:W-:-:S05]  /*1250*/  IADD3 R2, P3, R4, UR28, RZ ;  /* 0x0000001c04027c10 */ /* 0x000fca000ff7e0ff */
[----:B------:R-:W-:-:S05]  /*1260*/  IMAD.X R3, RZ, RZ, UR29, P3 ;  /* 0x0000001dff037e24 */ /* 0x000fca00098e06ff */
[----:B-1----:R1:W2:Y:S01]  /*1270*/  ATOMG.E.EXCH.STRONG.GPU PT, RZ, [R2], R5 ;  /* 0x0000000502ff73a8 */ /* 0x0022a200041ee100 */
[----:B------:R-:W-:-:S04]  /*1280*/  DEPBAR {5,4,3,2,1,0} ;  /* 0x0000003f0000791a */ /* 0x000fc80000000000 */
[----:B------:R1:W-:Y:S01]  /*1290*/  UTMACCTL.IV [UR28] ;  /* 0x000000001c0079b9 */ /* 0x0003e20008000000 */
[----:B------:R-:W-:Y:S01]  /*12a0*/  NOP ;  /* 0x0000000000007918 */ /* 0x000fe20000000000 */
.L_x_45:
[----:B------:R-:W-:Y:S05]  /*12b0*/  @P0 BRA `(.L_x_46) ;  /* 0x00000000000c0947 */ /* 0x000fea0003800000 */
[----:B------:R0:W-:Y:S01]  /*12c0*/  UTMACMDFLUSH ;  /* 0x00000000000079b7 */ /* 0x0001e20000000000 */
[----:B------:R-:W-:Y:S05]  /*12d0*/  @P0 BRA `(.L_x_46) ;  /* 0x0000000000040947 */ /* 0x000fea0003800000 */
[----:B------:R-:W-:-:S04]  /*12e0*/  DEPBAR.LE SB0, 0x0 ;  /* 0x000080000000791a */ /* 0x000fc80000000000 */
.L_x_46:
[----:B------:R-:W-:Y:S05]  /*12f0*/  WARPSYNC.ALL ;  /* 0x0000000000007948 */ /* 0x000fea0003800000 */
[----:B--2---:R-:W-:Y:S01]  /*1300*/  BAR.SYNC.DEFER_BLOCKING 0x0 ;  /* 0x0000000000007b1d */ /* 0x004fe20000010000 */
[----:B------:R-:W-:Y:S01]  /*1310*/  USHF.L.U32 UR15, UR30, 0x6, URZ ;  /* 0x000000061e0f7899 */ /* 0x000fe2000800063f */
[----:B------:R-:W-:Y:S01]  /*1320*/  IMAD.MOV.U32 R35, RZ, RZ, RZ ;  /* 0x000000ffff237224 */ /* 0x000fe200078e00ff */
[----:B------:R-:W-:Y:S02]  /*1330*/  CS2R R36, SRZ ;  /* 0x0000000000247805 */ /* 0x000fe4000001ff00 */
[----:B------:R-:W-:-:S02]  /*1340*/  CS2R R38, SRZ ;  /* 0x0000000000267805 */ /* 0x000fc4000001ff00 */
[----:B------:R-:W-:Y:S01]  /*1350*/  CS2R R40, SRZ ;  /* 0x0000000000287805 */ /* 0x000fe2000001ff00 */
[----:B------:R-:W-:Y:S01]  /*1360*/  VOTEU.ALL UP0, P2 ;  /* 0x00000000003f7886 */ /* 0x000fe20001000000 */
[----:B------:R-:W-:Y:S01]  /*1370*/  UMOV UR6, 0x1 ;  /* 0x0000000100067882 */ /* 0x000fe20000000000 */
[----:B------:R-:W-:Y:S01]  /*1380*/  VOTEU.ALL UP1, P2 ;  /* 0x00000000003f7886 */ /* 0x000fe20001020000 */
[----:B------:R-:W-:Y:S01]  /*1390*/  VOTEU.ALL UP2, P2 ;  /* 0x00000000003f7886 */ /* 0x000fe20001040000 */
[----:B------:R-:W-:Y:S01]  /*13a0*/  VOTEU.ALL UP3, P2 ;  /* 0x00000000003f7886 */ /* 0x000fe20001060000 */
[----:B------:R-:W-:-:S04]  /*13b0*/  @!UP0 UIADD3 UR8, -UR6, 0x100000, URZ ;  /* 0x0010000006088890 */ /* 0x000fc8000fffe13f */
[----:B------:R-:W-:Y:S02]  /*13c0*/  @!UP0 USHF.L.U32 UR9, UR8, 0xb, URZ ;  /* 0x0000000b08098899 */ /* 0x000fe4000800063f */
[----:B------:R-:W-:Y:S01]  /*13d0*/  @!UP0 USHF.L.U32 UR8, UR8, 0x1, URZ ;  /* 0x0000000108088899 */ /* 0x000fe2000800063f */
[----:B------:R-:W-:Y:S01]  /*13e0*/  CS2R R42, SRZ ;  /* 0x00000000002a7805 */ /* 0x000fe2000001ff00 */
        /* <DEDUP_REMOVED lines=12> */
[----:B------:R-:W-:Y:S01]  /*14b0*/  VOTEU.ALL UP0, P2 ;  /* 0x00000000003f7886 */ /* 0x000fe20001000000 */
[----:B------:R-:W-:Y:S02]  /*14c0*/  CS2R R50, SRZ ;  /* 0x0000000000327805 */ /* 0x000fe4000001ff00 */
[----:B------:R-:W-:Y:S02]  /*14d0*/  CS2R R52, SRZ ;  /* 0x0000000000347805 */ /* 0x000fe4000001ff00 */
[----:B------:R-:W-:Y:S01]  /*14e0*/  CS2R R54, SRZ ;  /* 0x0000000000367805 */ /* 0x000fe2000001ff00 */
[----:B------:R-:W2:Y:S02]  /*14f0*/  FENCE.VIEW.ASYNC.S ;  /* 0x00000000000073c6 */ /* 0x000ea40000000000 */
[----:B--2---:R-:W2:Y:S02]  /*1500*/  @!UP0 SYNCS.EXCH.64 URZ, [UR16+0x18000], UR8 ;  /* 0x01800008103f85b2 */ /* 0x004ea40008000100 */
[----:B--2---:R-:W-:Y:S06]  /*1510*/  BAR.SYNC.DEFER_BLOCKING 0x0 ;  /* 0x0000000000007b1d */ /* 0x004fec0000010000 */
[----:B------:R2:W4:Y:S02]  /*1520*/  @!UP1 SYNCS.EXCH.64 URZ, [UR16+0x18008], UR10 ;  /* 0x0180080a103f95b2 */ /* 0x0005240008000100 */
[----:B----4-:R-:W-:Y:S01]  /*1530*/  BAR.SYNC.DEFER_BLOCKING 0x0 ;  /* 0x0000000000007b1d */ /* 0x010fe20000010000 */
[----:B--2---:R-:W-:-:S05]  /*1540*/  USHF.L.U32 UR11, UR31, 0x7, URZ ;  /* 0x000000071f0b7899 */ /* 0x004fca000800063f */
[----:B------:R2:W4:Y:S02]  /*1550*/  @!UP2 SYNCS.EXCH.64 URZ, [UR16+0x18010], UR12 ;  /* 0x0180100c103fa5b2 */ /* 0x0005240008000100 */
[----:B----4-:R-:W-:Y:S06]  /*1560*/  BAR.SYNC.DEFER_BLOCKING 0x0 ;  /* 0x0000000000007b1d */ /* 0x010fec0000010000 */
[----:B------:R2:W4:Y:S01]  /*1570*/  @!UP3 SYNCS.EXCH.64 URZ, [UR16+0x18018], UR6 ;  /* 0x01801806103fb5b2 */ /* 0x0005220008000100 */
[----:B------:R-:W-:Y:S05]  /*1580*/  @!P1 BRA `(.L_x_47) ;  /* 0x0000000400589947 */ /* 0x000fea0003800000 */
[----:B-1----:R-:W-:Y:S02]  /*1590*/  SHF.R.U32.HI R2, RZ, 0x5, R0 ;  /* 0x00000005ff027819 */ /* 0x002fe40000011600 */
[----:B------:R-:W-:Y:S02]  /*15a0*/  CS2R R24, SRZ ;  /* 0x0000000000187805 */ /* 0x000fe4000001ff00 */
[----:B------:R-:W-:Y:S02]  /*15b0*/  CS2R R26, SRZ ;  /* 0x00000000001a7805 */ /* 0x000fe4000001ff00 */
[----:B------:R-:W-:Y:S02]  /*15c0*/  CS2R R28, SRZ ;  /* 0x00000000001c7805 */ /* 0x000fe4000001ff00 */
[----:B------:R-:W-:Y:S02]  /*15d0*/  R2UR UR17, R2 ;  /* 0x00000000021172ca */ /* 0x000fe400000e0000 */
[----:B------:R-:W-:-:S02]  /*15e0*/  CS2R R30, SRZ ;  /* 0x00000000001e7805 */ /* 0x000fc4000001ff00 */
[----:B------:R-:W-:Y:S02]  /*15f0*/  CS2R R32, SRZ ;  /* 0x0000000000207805 */ /* 0x000fe4000001ff00 */
[----:B------:R-:W-:Y:S02]  /*1600*/  CS2R R34, SRZ ;  /* 0x0000000000227805 */ /* 0x000fe4000001ff00 */
[----:B------:R-:W-:Y:S02]  /*1610*/  CS2R R36, SRZ ;  /* 0x0000000000247805 */ /* 0x000fe4000001ff00 */
[----:B------:R-:W-:Y:S02]  /*1620*/  CS2R R38, SRZ ;  /* 0x0000000000267805 */ /* 0x000fe4000001ff00 */
[----:B------:R-:W-:Y:S02]  /*1630*/  CS2R R40, SRZ ;  /* 0x0000000000287805 */ /* 0x000fe4000001ff00 */
[----:B------:R-:W-:-:S02]  /*1640*/  CS2R R42, SRZ ;  /* 0x00000000002a7805 */ /* 0x000fc4000001ff00 */
[----:B------:R-:W-:Y:S02]  /*1650*/  CS2R R44, SRZ ;  /* 0x00000000002c7805 */ /* 0x000fe4000001ff00 */
[----:B------:R-:W-:Y:S02]  /*1660*/  CS2R R46, SRZ ;  /* 0x00000000002e7805 */ /* 0x000fe4000001ff00 */
[----:B------:R-:W-:Y:S02]  /*1670*/  CS2R R48, SRZ ;  /* 0x0000000000307805 */ /* 0x000fe4000001ff00 */
[----:B------:R-:W-:Y:S02]  /*1680*/  CS2R R50, SRZ ;  /* 0x0000000000327805 */ /* 0x000fe4000001ff00 */
[----:B------:R-:W-:Y:S02]  /*1690*/  CS2R R52, SRZ ;  /* 0x0000000000347805 */ /* 0x000fe4000001ff00 */
[----:B------:R-:W-:Y:S01]  /*16a0*/  CS2R R54, SRZ ;  /* 0x0000000000367805 */ /* 0x000fe2000001ff00 */
[----:B------:R-:W-:Y:S01]  /*16b0*/  UMOV UR5, URZ ;  /* 0x0000003f00057c82 */ /* 0x000fe20008000000 */
[----:B------:R-:W-:-:S05]  /*16c0*/  UMOV UR10, URZ ;  /* 0x0000003f000a7c82 */ /* 0x000fca0008000000 */
.L_x_49:
[----:B----4-:R-:W-:Y:S01]  /*16d0*/  BAR.SYNC.DEFER_BLOCKING 0x0 ;  /* 0x0000000000007b1d */ /* 0x010fe20000010000 */
[----:B------:R-:W-:Y:S01]  /*16e0*/  ULEA UR20, UR5, UR16, 0x3 ;  /* 0x0000001005147291 */ /* 0x000fe2000f8e183f */
[----:B------:R-:W-:Y:S01]  /*16f0*/  @!P2 IMAD.MOV.U32 R2, RZ, RZ, 0x6000 ;  /* 0x00006000ff02a424 */ /* 0x000fe200078e00ff */
[----:B------:R-:W-:Y:S01]  /*1700*/  ELECT P0, URZ, PT ;  /* 0x00000000003f782f */ /* 0x000fe20003800000 */
[----:B------:R-:W-:-:S03]  /*1710*/  ULEA UR8, UR5, UR16, 0xe ;  /* 0x0000001005087291 */ /* 0x000fc6000f8e703f */
[----:B------:R-:W-:Y:S02]  /*1720*/  ISETP.LT.U32.AND P0, PT, R6, 0x20, P0 ;  /* 0x000000200600780c */ /* 0x000fe40000701070 */
[----:B------:R-:W-:Y:S01]  /*1730*/  ELECT P1, URZ, PT ;  /* 0x00000000003f782f */ /* 0x000fe20003820000 */
[----:B--2---:R-:W-:-:S03]  /*1740*/  ULEA UR12, UR5, UR16, 0xd ;  /* 0x00000010050c7291 */ /* 0x004fc6000f8e683f */
[----:B------:R-:W-:Y:S01]  /*1750*/  ISETP.LT.U32.AND P1, PT, R6, 0x20, P1 ;  /* 0x000000200600780c */ /* 0x000fe20000f21070 */
[----:B------:R-:W-:Y:S01]  /*1760*/  UMOV UR14, UR10 ;  /* 0x0000000a000e7c82 */ /* 0x000fe20008000000 */
[----:B------:R-:W-:-:S05]  /*1770*/  UIADD3 UR12, UR12, 0x10000, URZ ;  /* 0x000100000c0c7890 */ /* 0x000fca000fffe03f */
[----:B------:R-:W-:Y:S01]  /*1780*/  VOTEU.ANY UP0, P0 ;  /* 0x00000000003f7886 */ /* 0x000fe20000000100 */
[----:B------:R-:W-:Y:S01]  /*1790*/  VOTEU.ANY UP2, P0 ;  /* 0x00000000003f7886 */ /* 0x000fe20000040100 */
[----:B------:R1:W-:Y:S01]  /*17a0*/  @!P2 SYNCS.ARRIVE.TRANS64 RZ, [UR20+0x18000], R2 ;  /* 0x01800002ffffa9a7 */ /* 0x0003e20008000014 */
[----:B------:R2:W-:Y:S06]  /*17b0*/  MEMBAR.ALL.CTA ;  /* 0x0000000000007992 */ /* 0x0005ec0000008000 */
[----:B--2---:R-:W2:Y:S01]  /*17c0*/  FENCE.VIEW.ASYNC.S ;  /* 0x00000000000073c6 */ /* 0x004ea20000000000 */
[----:B------:R-:W-:Y:S01]  /*17d0*/  @UP0 UIADD3 UR9, UR20, 0x18000, URZ ;  /* 0x0001800014090890 */ /* 0x000fe2000fffe03f */
[----:B------:R-:W-:Y:S01]  /*17e0*/  @UP0 UMOV UR6, UR24 ;  /* 0x0000001800060c82 */ /* 0x000fe20008000000 */
[----:B------:R-:W-:Y:S01]  /*17f0*/  @UP0 UMOV UR7, UR25 ;  /* 0x0000001900070c82 */ /* 0x000fe20008000000 */
[----:B--2---:R-:W-:Y:S01]  /*1800*/  VOTEU.ANY UP1, P1 ;  /* 0x00000000003f7886 */ /* 0x004fe20000820100 */
[----:B------:R-:W-:Y:S01]  /*1810*/  VOTEU.ANY UP3, P1 ;  /* 0x00000000003f7886 */ /* 0x000fe20000860100 */
[----:B-1----:R-:W-:-:S03]  /*1820*/  IMAD.U32 R2, RZ, RZ, UR4 ;  /* 0x00000004ff027e24 */ /* 0x002fc6000f8e00ff */
[----:B------:R-:W-:Y:S01]  /*1830*/  @UP1 UIADD3 UR13, UR20, 0x18000, URZ ;  /* 0x00018000140d1890 */ /* 0x000fe2000fffe03f */
[----:B------:R-:W-:Y:S01]  /*1840*/  @UP1 UMOV UR18, UR26 ;  /* 0x0000001a00121c82 */ /* 0x000fe20008000000 */
[----:B------:R-:W-:Y:S01]  /*1850*/  @UP1 UMOV UR19, UR27 ;  /* 0x0000001b00131c82 */ /* 0x000fe20008000000 */
[----:B------:R-:W-:Y:S01]  /*1860*/  SHF.L.U32 R2, R2, 0x1f, RZ ;  /* 0x0000001f02027819 */ /* 0x000fe200000006ff */
[----:B------:R-:W-:Y:S06]  /*1870*/  BAR.SYNC.DEFER_BLOCKING 0x0 ;  /* 0x0000000000007b1d */ /* 0x000fec0000010000 */
[----:B------:R1:W-:Y:S02]  /*1880*/  @UP2 UTMALDG.2D [UR8], [UR6] ;  /* 0x00000008060025b4 */ /* 0x0003e40008008000 */
[----:B------:R-:W-:Y:S06]  /*1890*/  BAR.SYNC.DEFER_BLOCKING 0x0 ;  /* 0x0000000000007b1d */ /* 0x000fec0000010000 */
[----:B------:R1:W-:Y:S02]  /*18a0*/  @UP3 UTMALDG.2D [UR12], [UR18] ;  /* 0x0000000c120035b4 */ /* 0x0003e40008008000 */
[----:B------:R-:W-:Y:S06]  /*18b0*/  BAR.SYNC.DEFER_BLOCKING 0x0 ;  /* 0x0000000000007b1d */ /* 0x000fec0000010000 */
[----:B------:R-:W2:Y:S02]  /*18c0*/  SYNCS.PHASECHK.TRANS64.TRYWAIT P0, [UR20+0x18000], R2 ;  /* 0x01800002ff0075a7 */ /* 0x000ea40008000154 */
[----:B-12---:R-:W-:Y:S05]  /*18d0*/  @!P0 BRA `(.L_x_48) ;  /* 0x0000000400748947 */ /* 0x006fea0003800000 */
.L_x_50:
[----:B------:R-:W-:Y:S01]  /*18e0*/  USHF.L.U32 UR6, UR17, 0x7, URZ ;  /* 0x0000000711067899 */ /* 0x000fe2000800063f */
[----:B------:R-:W-:Y:S02]  /*18f0*/  WARPGROUP.DEPBAR.LE gsb0, 0x0 ;  /* 0x00008000000079c5 */ /* 0x000fe40000010000 */
[----:B------:R-:W-:Y:S01]  /*1900*/  USHF.R.U32.HI UR22, URZ, 0x4, UR12 ;  /* 0x000000043f167899 */ /* 0x000fe2000801160c */
[----:B------:R-:W-:Y:S01]  /*1910*/  WARPGROUP.ARRIVE ;  /* 0x00000000000079c5 */ /* 0x000fe20000000000 */
[----:B------:R-:W-:Y:S01]  /*1920*/  ULOP3.LUT UR6, UR6, 0x200, URZ, 0xc0, !UPT ;  /* 0x0000020006067892 */ /* 0x000fe2000f8ec03f */
[----:B------:R-:W1:Y:S01]  /*1930*/  LDC R2, c[0x0][0x230] ;  /* 0x00008c00ff027b82 */ /* 0x000e620000000800 */
[----:B------:R-:W-:Y:S02]  /*1940*/  USGXT.U32 UR22, UR22, 0xe ;  /* 0x0000000e1616789a */ /* 0x000fe40008000000 */
[----:B------:R-:W-:Y:S01]  /*1950*/  ULEA.HI UR6, UR8, UR6, URZ, 0x1c ;  /* 0x0000000608067291 */ /* 0x000fe2000f8fe03f */
[----:B------:R-:W-:Y:S01]  /*1960*/  UMOV UR21, 0x40000040 ;  /* 0x4000004000157882 */ /* 0x000fe20000000000 */
[----:B------:R-:W-:-:S02]  /*1970*/  UMOV UR23, 0x40000040 ;  /* 0x4000004000177882 */ /* 0x000fc40000000000 */
[----:B------:R-:W-:Y:S01]  /*1980*/  ULOP3.LUT UR20, UR6, 0x3fff, URZ, 0xc0, !UPT ;  /* 0x00003fff06147892 */ /* 0x000fe2000f8ec03f */
[----:B------:R-:W-:Y:S02]  /*1990*/  UMOV UR7, URZ ;  /* 0x0000003f00077c82 */ /* 0x000fe40008000000 */
[----:B------:R-:W-:Y:S01]  /*19a0*/  UMOV UR6, URZ ;  /* 0x0000003f00067c82 */ /* 0x000fe20008000000 */
[----:B------:R-:W-:Y:S02]  /*19b0*/  UIADD3 UR10, UR10, 0x40, URZ ;  /* 0x000000400a0a7890 */ /* 0x000fe4000fffe03f */
[----:B------:R-:W-:-:S03]  /*19c0*/  UIADD3 UR5, UR5, 0x1, URZ ;  /* 0x0000000105057890 */ /* 0x000fc6000fffe03f */
[----:B------:R-:W-:Y:S01]  /*19d0*/  HGMMA.64x64x16.F32.BF16 R24, gdesc[UR20], R24 ;  /* 0x00e00000141879f0 */ /* 0x000fe20008701818 */
[----:B------:R-:W-:Y:S02]  /*19e0*/  UIADD3 UR20, UP0, UR20, 0x2, URZ ;  /* 0x0000000214147890 */ /* 0x000fe4000ff1e03f */
[----:B------:R-:W-:Y:S02]  /*19f0*/  UIADD3 UR22, UP1, UR22, 0x2, URZ ;  /* 0x0000000216167890 */ /* 0x000fe4000ff3e03f */
[----:B------:R-:W-:Y:S02]  /*1a00*/  UIADD3.X UR21, UR6, 0x40000040, URZ, UP0, !UPT ;  /* 0x4000004006157890 */ /* 0x000fe400087fe43f */
[----:B------:R-:W-:Y:S01]  /*1a10*/  UIADD3.X UR23, UR7, 0x40000040, URZ, UP1, !UPT ;  /* 0x4000004007177890 */ /* 0x000fe20008ffe43f */
[----:B-1----:R-:W-:Y:S01]  /*1a20*/  ISETP.LE.AND P0, PT, R2, UR10, PT ;  /* 0x0000000a02007c0c */ /* 0x002fe2000bf03270 */
[----:B------:R-:W-:Y:S02]  /*1a30*/  UIADD3.64 UR32, UR20, 0x2, URZ ;  /* 0x0000000214207897 */ /* 0x000fe4000fffe03f */
[----:B------:R-:W-:-:S02]  /*1a40*/  UIADD3.64 UR34, UR22, 0x2, URZ ;  /* 0x0000000216227897 */ /* 0x000fc4000fffe03f */
[----:B------:R-:W-:-:S04]  /*1a50*/  UISETP.NE.U32.AND UP0, UPT, UR5, 0x4, UPT ;  /* 0x000000040500788c */ /* 0x000fc8000bf05070 */
[----:B------:R-:W-:Y:S02]  /*1a60*/  USEL UR6, URZ, 0x1, UP0 ;  /* 0x000000013f067887 */ /* 0x000fe40008000000 */
[----:B------:R-:W-:Y:S02]  /*1a70*/  USEL UR5, UR5, URZ, UP0 ;  /* 0x0000003f05057287 */ /* 0x000fe40008000000 */
[----:B------:R-:W-:Y:S01]  /*1a80*/  ULOP3.LUT UR4, UR4, UR6, URZ, 0x3c, !UPT ;  /* 0x0000000604047292 */ /* 0x000fe2000f8e3c3f */
[----:B------:R-:W-:Y:S01]  /*1a90*/  HGMMA.64x64x16.F32.BF16 R24, gdesc[UR20], R24 ;  /* 0x00e00000141879f0 */ /* 0x000fe20008701818 */
[----:B------:R-:W-:Y:S02]  /*1aa0*/  UIADD3.64 UR20, UR20, 0x4, URZ ;  /* 0x0000000414147897 */ /* 0x000fe4000fffe03f */
[----:B------:R-:W-:Y:S01]  /*1ab0*/  UIADD3.64 UR22, UR22, 0x4, URZ ;  /* 0x0000000416167897 */ /* 0x000fe2000fffe03f */
[----:B------:R-:W-:Y:S08]  /*1ac0*/  HGMMA.64x64x16.F32.BF16 R24, gdesc[UR32], R24 ;  /* 0x00e00000201879f0 */ /* 0x000ff00008701818 */
[----:B------:R-:W-:Y:S01]  /*1ad0*/  HGMMA.64x64x16.F32.BF16 R24, gdesc[UR20], R24, gsb0 ;  /* 0x00e00000141879f0 */ /* 0x000fe20008001818 */
[----:B------:R-:W-:Y:S05]  /*1ae0*/  @!P0 BRA `(.L_x_49) ;  /* 0xfffffff800f88947 */ /* 0x000fea000383ffff */
.L_x_47:
[----:B------:R-:W-:Y:S02]  /*1af0*/  WARPGROUP.DEPBAR.LE gsb0, 0x0 ;  /* 0x00008000000079c5 */ /* 0x000fe40000010000 */
[----:B----4-:R-:W-:Y:S01]  /*1b00*/  BAR.SYNC.DEFER_BLOCKING 0x0 ;  /* 0x0000000000007b1d */ /* 0x010fe20000010000 */
[C---:B-1----:R-:W-:Y:S01]  /*1b10*/  IMAD.SHL.U32 R2, R0.reuse, 0x80, RZ ;  /* 0x0000008000027824 */ /* 0x042fe200078e00ff */
[----:B------:R-:W-:Y:S01]  /*1b20*/  F2FP.BF16.F32.PACK_AB R24, R25, R24 ;  /* 0x000000181918723e */ /* 0x000fe200000010ff */
[----:B------:R-:W-:Y:S01]  /*1b30*/  IMAD.SHL.U32 R3, R0, 0x40, RZ ;  /* 0x0000004000037824 */ /* 0x000fe200078e00ff */
[----:B------:R-:W-:Y:S02]  /*1b40*/  F2FP.BF16.F32.PACK_AB R25, R27, R26 ;  /* 0x0000001a1b19723e */ /* 0x000fe400000010ff */
[----:B------:R-:W-:Y:S02]  /*1b50*/  ELECT P0, URZ, PT ;  /* 0x00000000003f782f */ /* 0x000fe40003800000 */
[----:B------:R-:W-:Y:S01]  /*1b60*/  LOP3.LUT R2, R2, 0x780, RZ, 0xc0, !PT ;  /* 0x0000078002027812 */ /* 0x000fe200078ec0ff */
[----:B------:R-:W-:Y:S01]  /*1b70*/  UMOV UR17, UR15 ;  /* 0x0000000f00117c82 */ /* 0x000fe20008000000 */
[----:B------:R-:W-:Y:S01]  /*1b80*/  F2FP.BF16.F32.PACK_AB R32, R33, R32 ;  /* 0x000000202120723e */ /* 0x000fe200000010ff */
[----:B------:R-:W-:Y:S01]  /*1b90*/  UMOV UR18, UR11 ;  /* 0x0000000b00127c82 */ /* 0x000fe20008000000 */
[----:B---3--:R-:W-:Y:S01]  /*1ba0*/  LOP3.LUT R4, R2, 0x3800, R3, 0xf8, !PT ;  /* 0x0000380002047812 */ /* 0x008fe200078ef803 */
[----:B------:R-:W-:Y:S01]  /*1bb0*/  IMAD.SHL.U32 R2, R0, 0x10, RZ ;  /* 0x0000001000027824 */ /* 0x000fe200078e00ff */
[----:B------:R-:W-:-:S02]  /*1bc0*/  F2FP.BF16.F32.PACK_AB R26, R29, R28 ;  /* 0x0000001c1d1a723e */ /* 0x000fc400000010ff */
[----:B------:R-:W-:Y:S02]  /*1bd0*/  F2FP.BF16.F32.PACK_AB R27, R31, R30 ;  /* 0x0000001e1f1b723e */ /* 0x000fe400000010ff */
[----:B------:R-:W-:Y:S02]  /*1be0*/  LOP3.LUT R3, R2, 0x70, RZ, 0xc0, !PT ;  /* 0x0000007002037812 */ /* 0x000fe400078ec0ff */
[----:B------:R-:W-:Y:S02]  /*1bf0*/  F2FP.BF16.F32.PACK_AB R33, R35, R34 ;  /* 0x000000222321723e */ /* 0x000fe400000010ff */
[----:B------:R-:W-:Y:S02]  /*1c00*/  LOP3.LUT R3, R3, 0x10, R0, 0x78, !PT ;  /* 0x0000001003037812 */ /* 0x000fe400078e7800 */
[----:B------:R-:W-:Y:S01]  /*1c10*/  F2FP.BF16.F32.PACK_AB R40, R41, R40 ;  /* 0x000000282928723e */ /* 0x000fe200000010ff */
[----:B------:R-:W1:Y:S02]  /*1c20*/  @!P2 SYNCS.CCTL.IV [UR16+0x18000] ;  /* 0x01800000ff00a9b1 */ /* 0x000e640008000010 */
[----:B-1----:R-:W-:Y:S01]  /*1c30*/  BAR.SYNC.DEFER_BLOCKING 0x0 ;  /* 0x0000000000007b1d */ /* 0x002fe20000010000 */
[----:B------:R-:W-:-:S02]  /*1c40*/  LOP3.LUT R3, R4, R3, RZ, 0xfc, !PT ;  /* 0x0000000304037212 */ /* 0x000fc400078efcff */
[----:B------:R-:W-:Y:S02]  /*1c50*/  F2FP.BF16.F32.PACK_AB R34, R37, R36 ;  /* 0x000000242522723e */ /* 0x000fe400000010ff */
[C---:B------:R-:W-:Y:S01]  /*1c60*/  LOP3.LUT R2, R3.reuse, 0x20, RZ, 0x3c, !PT ;  /* 0x0000002003027812 */ /* 0x040fe200078e3cff */
[C---:B------:R-:W-:Y:S01]  /*1c70*/  VIADD R0, R3.reuse, UR16 ;  /* 0x0000001003007c36 */ /* 0x040fe20008000000 */
[C---:B------:R-:W-:Y:S02]  /*1c80*/  LOP3.LUT R4, R3.reuse, 0x40, RZ, 0x3c, !PT ;  /* 0x0000004003047812 */ /* 0x040fe400078e3cff */
[----:B------:R-:W-:Y:S01]  /*1c90*/  LOP3.LUT R3, R3, 0x60, RZ, 0x3c, !PT ;  /* 0x0000006003037812 */ /* 0x000fe200078e3cff */
[----:B------:R-:W-:Y:S01]  /*1ca0*/  VIADD R2, R2, UR16 ;  /* 0x0000001002027c36 */ /* 0x000fe20008000000 */
[----:B------:R-:W-:Y:S01]  /*1cb0*/  F2FP.BF16.F32.PACK_AB R35, R39, R38 ;  /* 0x000000262723723e */ /* 0x000fe200000010ff */
[----:B------:R-:W-:Y:S01]  /*1cc0*/  VIADD R4, R4, UR16 ;  /* 0x0000001004047c36 */ /* 0x000fe20008000000 */
[----:B------:R-:W-:Y:S01]  /*1cd0*/  F2FP.BF16.F32.PACK_AB R41, R43, R42 ;  /* 0x0000002a2b29723e */ /* 0x000fe200000010ff */
[----:B------:R-:W-:Y:S01]  /*1ce0*/  VIADD R3, R3, UR16 ;  /* 0x0000001003037c36 */ /* 0x000fe20008000000 */
[----:B------:R-:W-:-:S02]  /*1cf0*/  F2FP.BF16.F32.PACK_AB R48, R49, R48 ;  /* 0x000000303130723e */ /* 0x000fc400000010ff */
[----:B------:R-:W-:Y:S02]  /*1d00*/  F2FP.BF16.F32.PACK_AB R42, R45, R44 ;  /* 0x0000002c2d2a723e */ /* 0x000fe400000010ff */
[----:B------:R-:W-:Y:S02]  /*1d10*/  F2FP.BF16.F32.PACK_AB R43, R47, R46 ;  /* 0x0000002e2f2b723e */ /* 0x000fe400000010ff */
[----:B------:R-:W-:Y:S02]  /*1d20*/  F2FP.BF16.F32.PACK_AB R49, R51, R50 ;  /* 0x000000323331723e */ /* 0x000fe400000010ff */
[----:B------:R-:W-:Y:S01]  /*1d30*/  F2FP.BF16.F32.PACK_AB R50, R53, R52 ;  /* 0x000000343532723e */ /* 0x000fe200000010ff */
[----:B------:R-:W1:Y:S02]  /*1d40*/  @!P2 SYNCS.CCTL.IV [UR16+0x18008] ;  /* 0x01800800ff00a9b1 */ /* 0x000e640008000010 */
[----:B-1----:R-:W-:Y:S01]  /*1d50*/  BAR.SYNC.DEFER_BLOCKING 0x0 ;  /* 0x0000000000007b1d */ /* 0x002fe20000010000 */
[----:B------:R-:W-:-:S02]  /*1d60*/  F2FP.BF16.F32.PACK_AB R51, R55, R54 ;  /* 0x000000363733723e */ /* 0x000fc400000010ff */
[----:B------:R-:W-:-:S13]  /*1d70*/  ISETP.LT.U32.AND P0, PT, R6, 0x20, P0 ;  /* 0x000000200600780c */ /* 0x000fda0000701070 */
[----:B------:R-:W-:Y:S01]  /*1d80*/  VOTEU.ANY UP0, P0 ;  /* 0x00000000003f7886 */ /* 0x000fe20000000100 */
[----:B------:R-:W-:-:S04]  /*1d90*/  VOTEU.ANY UP1, P0 ;  /* 0x00000000003f7886 */ /* 0x000fc80000020100 */
[----:B--2---:R-:W-:Y:S01]  /*1da0*/  @UP0 UMOV UR6, UR28 ;  /* 0x0000001c00060c82 */ /* 0x004fe20008000000 */
[----:B------:R-:W-:Y:S01]  /*1db0*/  @UP0 UMOV UR7, UR29 ;  /* 0x0000001d00070c82 */ /* 0x000fe20008000000 */
[----:B------:R-:W1:Y:S02]  /*1dc0*/  @!P2 SYNCS.CCTL.IV [UR16+0x18010] ;  /* 0x01801000ff00a9b1 */ /* 0x000e640008000010 */
[----:B-1----:R-:W-:Y:S06]  /*1dd0*/  BAR.SYNC.DEFER_BLOCKING 0x0 ;  /* 0x0000000000007b1d */ /* 0x002fec0000010000 */
[----:B------:R-:W1:Y:S02]  /*1de0*/  @!P2 SYNCS.CCTL.IV [UR16+0x18018] ;  /* 0x01801800ff00a9b1 */ /* 0x000e640008000010 */
[----:B-1----:R-:W-:Y:S04]  /*1df0*/  STSM.16.M88.4 [R0], R24 ;  /* 0x0000001800007844 */ /* 0x002fe80000000200 */
[----:B------:R-:W-:Y:S04]  /*1e00*/  STSM.16.M88.4 [R2], R32 ;  /* 0x0000002002007844 */ /* 0x000fe80000000200 */
[----:B------:R-:W-:Y:S04]  /*1e10*/  STSM.16.M88.4 [R4], R40 ;  /* 0x0000002804007844 */ /* 0x000fe80000000200 */
[----:B------:R-:W-:Y:S01]  /*1e20*/  STSM.16.M88.4 [R3], R48 ;  /* 0x0000003003007844 */ /* 0x000fe20000000200 */
[----:B------:R1:W-:Y:S06]  /*1e30*/  MEMBAR.ALL.CTA ;  /* 0x0000000000007992 */ /* 0x0003ec0000008000 */
[----:B-1----:R-:W1:Y:S02]  /*1e40*/  FENCE.VIEW.ASYNC.S ;  /* 0x00000000000073c6 */ /* 0x002e640000000000 */
[----:B-1----:R-:W-:Y:S06]  /*1e50*/  BAR.SYNC.DEFER_BLOCKING 0x0 ;  /* 0x0000000000007b1d */ /* 0x002fec0000010000 */
[----:B------:R1:W-:Y:S01]  /*1e60*/  @UP1 UTMASTG.2D [UR16], [UR6] ;  /* 0x00000010060013b5 */ /* 0x0003e20008008000 */
[----:B------:R0:W-:Y:S01]  /*1e70*/  UTMACMDFLUSH ;  /* 0x00000000000079b7 */ /* 0x0001e20000000000 */
[----:B------:R-:W-:-:S04]  /*1e80*/  DEPBAR.LE SB0, 0x0 ;  /* 0x000080000000791a */ /* 0x000fc80000000000 */
[----:B------:R-:W-:Y:S06]  /*1e90*/  BAR.SYNC.DEFER_BLOCKING 0x0 ;  /* 0x0000000000007b1d */ /* 0x000fec0000010000 */
[----:B-1----:R-:W-:Y:S05]  /*1ea0*/  EXIT ;  /* 0x000000000000794d */ /* 0x002fea0003800000 */
.L_x_48:
[----:B------:R-:W1:Y:S02]  /*1eb0*/  SYNCS.PHASECHK.TRANS64.TRYWAIT P0, [UR20+0x18000], R2 ;  /* 0x01800002ff0075a7 */ /* 0x000e640008000154 */
[----:B-1----:R-:W-:Y:S05]  /*1ec0*/  @!P0 BRA `(.L_x_48) ;  /* 0xfffffffc00f88947 */ /* 0x002fea000383ffff */
[----:B------:R-:W-:Y:S05]  /*1ed0*/  BRA `(.L_x_50) ;  /* 0xfffffff800807947 */ /* 0x000fea000383ffff */
.L_x_51:
[----:B------:R-:W-:-:S00]  /*1ee0*/  BRA `(.L_x_51) ;  /* 0xfffffffc00fc7947 */ /* 0x000fc0000383ffff */
[----:B------:R-:W-:-:S00]  /*1ef0*/  NOP ;  /* 0x0000000000007918 */ /* 0x000fc00000000000 */
        /* <DEDUP_REMOVED lines=8> */
.L_x_52:


//--------------------- .nv.shared.gluon_wgmma    --------------------------
	.section	.nv.shared.gluon_wgmma,"aw",@nobits
	.sectionflags	@""
	.align	16
	.zero		1024


//--------------------- .nv.shared.reserved.0     --------------------------
	.section	.nv.shared.reserved.0,"aw",@nobits
	.weak		__nv_reservedSMEM_offset_0_alias
	.size		__nv_reservedSMEM_offset_0_alias, 0, 0
	.other		__nv_reservedSMEM_offset_0_alias,@"STO_CUDA_RESERVED_SHARED STV_DEFAULT"
__nv_reservedSMEM_offset_0_alias:
	.zero		0


//--------------------- .nv.constant0.gluon_wgmma --------------------------
	.section	.nv.constant0.gluon_wgmma,"a",@progbits
	.sectionflags	@""
	.align	4
.nv.constant0.gluon_wgmma:
	.zero		608


//--------------------- SYMBOLS --------------------------

	.type		.nv.reservedSmem.offset0,@object
	.size		.nv.reservedSmem.offset0,0x4
